	.target	sm_90a

	.elftype	@"ET_EXEC"


//--------------------- .note.nv.tkinfo           --------------------------
	.section	.note.nv.tkinfo,"",@"SHT_NOTE"
	.sectionflags	@"SHF_NOTE_NV_TKINFO"
	.tkinfo
        /*0018*/ 	.word	0x00000002
        /*0030*/ 	.string	""
        /*0030*/ 	.string	"ptxas"
        /*0030*/ 	.string	"Cuda compilation tools, release 13.0, V13.0.88"
        /*0030*/ 	.string	"Build cuda_13.0.r13.0/compiler.36424714_0"
        /*0030*/ 	.string	"-arch sm_90a -m 64 "



//--------------------- .note.nv.cuinfo           --------------------------
	.section	.note.nv.cuinfo,"",@"SHT_NOTE"
	.sectionflags	@"SHF_NOTE_NV_CUINFO"
        /*0018*/ 	.short	0x0002
        /*001a*/ 	.short	0x005a
        /*001c*/ 	.short	0x0082
	.zero		2


//--------------------- .nv.info                  --------------------------
	.section	.nv.info,"",@"SHT_CUDA_INFO"
	.align	4


	//----- nvinfo : EIATTR_REGCOUNT
	.align		4
        /*0000*/ 	.byte	0x04, 0x2f
        /*0002*/ 	.short	(.L_12 - .L_11)
	.align		4
.L_11:
        /*0004*/ 	.word	index@(_ZN7cutlass13device_kernelINS_4conv6kernel13ConvUniversalINS1_16ConvProblemShapeILNS1_8OperatorE1ELi3EEENS1_10collective14CollectiveConvINS1_46MainloopSm90TmaGmmaWarpSpecializedImplicitGemmILS5_1ELi28ELi3EN4cute5tupleIJNSA_1CILi1EEESD_SD_EEENS1_36KernelImplicitTmaWarpSpecializedSm90ELi1EEENSB_IJNSC_ILi64EEESH_NSB_IJNSC_ILi32EEEEEEEEENS_10bfloat16_tESL_NSA_8TiledMMAINSA_8MMA_AtomIJNSA_4SM904GMMA27MMA_64x64x16_F32BF16BF16_SSILNSP_5MajorE0ELSR_1ELNSP_7ScaleInE1ELSS_1EEEEEENSA_6LayoutISE_NSB_IJNSC_ILi0EEESW_SW_EEEEENSB_IJNSA_10UnderscoreESZ_SZ_EEEEENS7_6detail26Sm90ImplicitGemmTileTraitsINSA_20SM90_TMA_LOAD_IM2COLENSA_14ComposedLayoutINSA_7SwizzleILi2ELi4ELi3EEENSA_18smem_ptr_flag_bitsILi16EEENSV_INSB_IJNSB_IJNSC_ILi8EEES1A_EEENSB_IJSI_SD_EEENSB_IJSD_NSC_ILi28EEEEEEEEENSB_IJNSB_IJSI_NSC_ILi256EEEEEENSB_IJSD_SW_EEENSB_IJSW_NSC_ILi2048EEEEEEEEEEEEEvEENS13_INSA_13SM90_TMA_LOADENS15_INS16_ILi3ELi4ELi3EEES19_NSV_INSB_IJNSB_IJSH_SD_EEENSB_IJS1A_NSC_ILi4EEEEEES1E_EEENSB_IJS1I_NSB_IJSH_NSC_ILi512EEEEEES1K_EEEEEEEvEEEENS_8epilogue10collective6detail29Sm90TmaWarpSpecializedAdapterINS23_15DefaultEpilogueISL_NSB_IJNSB_IJllllEEESD_SW_EEES28_NS22_6thread17LinearCombinationISL_Li1EffLNS29_9ScaleType4KindE0ELNS_15FloatRoundStyleE2ESL_EENS_4gemm15EpilogueDefaultEEEEEvvEEEEvNT_6ParamsE)
        /*0008*/ 	.word	0x0000003a


	//----- nvinfo : EIATTR_FRAME_SIZE
	.align		4
.L_12:
        /*000c*/ 	.byte	0x04, 0x11
        /*000e*/ 	.short	(.L_14 - .L_13)
	.align		4
.L_13:
        /*0010*/ 	.word	index@(_ZN7cutlass13device_kernelINS_4conv6kernel13ConvUniversalINS1_16ConvProblemShapeILNS1_8OperatorE1ELi3EEENS1_10collective14CollectiveConvINS1_46MainloopSm90TmaGmmaWarpSpecializedImplicitGemmILS5_1ELi28ELi3EN4cute5tupleIJNSA_1CILi1EEESD_SD_EEENS1_36KernelImplicitTmaWarpSpecializedSm90ELi1EEENSB_IJNSC_ILi64EEESH_NSB_IJNSC_ILi32EEEEEEEEENS_10bfloat16_tESL_NSA_8TiledMMAINSA_8MMA_AtomIJNSA_4SM904GMMA27MMA_64x64x16_F32BF16BF16_SSILNSP_5MajorE0ELSR_1ELNSP_7ScaleInE1ELSS_1EEEEEENSA_6LayoutISE_NSB_IJNSC_ILi0EEESW_SW_EEEEENSB_IJNSA_10UnderscoreESZ_SZ_EEEEENS7_6detail26Sm90ImplicitGemmTileTraitsINSA_20SM90_TMA_LOAD_IM2COLENSA_14ComposedLayoutINSA_7SwizzleILi2ELi4ELi3EEENSA_18smem_ptr_flag_bitsILi16EEENSV_INSB_IJNSB_IJNSC_ILi8EEES1A_EEENSB_IJSI_SD_EEENSB_IJSD_NSC_ILi28EEEEEEEEENSB_IJNSB_IJSI_NSC_ILi256EEEEEENSB_IJSD_SW_EEENSB_IJSW_NSC_ILi2048EEEEEEEEEEEEEvEENS13_INSA_13SM90_TMA_LOADENS15_INS16_ILi3ELi4ELi3EEES19_NSV_INSB_IJNSB_IJSH_SD_EEENSB_IJS1A_NSC_ILi4EEEEEES1E_EEENSB_IJS1I_NSB_IJSH_NSC_ILi512EEEEEES1K_EEEEEEEvEEEENS_8epilogue10collective6detail29Sm90TmaWarpSpecializedAdapterINS23_15DefaultEpilogueISL_NSB_IJNSB_IJllllEEESD_SW_EEES28_NS22_6thread17LinearCombinationISL_Li1EffLNS29_9ScaleType4KindE0ELNS_15FloatRoundStyleE2ESL_EENS_4gemm15EpilogueDefaultEEEEEvvEEEEvNT_6ParamsE)
        /*0014*/ 	.word	0x00000000


	//----- nvinfo : EIATTR_MIN_STACK_SIZE
	.align		4
.L_14:
        /*0018*/ 	.byte	0x04, 0x12
        /*001a*/ 	.short	(.L_16 - .L_15)
	.align		4
.L_15:
        /*001c*/ 	.word	index@(_ZN7cutlass13device_kernelINS_4conv6kernel13ConvUniversalINS1_16ConvProblemShapeILNS1_8OperatorE1ELi3EEENS1_10collective14CollectiveConvINS1_46MainloopSm90TmaGmmaWarpSpecializedImplicitGemmILS5_1ELi28ELi3EN4cute5tupleIJNSA_1CILi1EEESD_SD_EEENS1_36KernelImplicitTmaWarpSpecializedSm90ELi1EEENSB_IJNSC_ILi64EEESH_NSB_IJNSC_ILi32EEEEEEEEENS_10bfloat16_tESL_NSA_8TiledMMAINSA_8MMA_AtomIJNSA_4SM904GMMA27MMA_64x64x16_F32BF16BF16_SSILNSP_5MajorE0ELSR_1ELNSP_7ScaleInE1ELSS_1EEEEEENSA_6LayoutISE_NSB_IJNSC_ILi0EEESW_SW_EEEEENSB_IJNSA_10UnderscoreESZ_SZ_EEEEENS7_6detail26Sm90ImplicitGemmTileTraitsINSA_20SM90_TMA_LOAD_IM2COLENSA_14ComposedLayoutINSA_7SwizzleILi2ELi4ELi3EEENSA_18smem_ptr_flag_bitsILi16EEENSV_INSB_IJNSB_IJNSC_ILi8EEES1A_EEENSB_IJSI_SD_EEENSB_IJSD_NSC_ILi28EEEEEEEEENSB_IJNSB_IJSI_NSC_ILi256EEEEEENSB_IJSD_SW_EEENSB_IJSW_NSC_ILi2048EEEEEEEEEEEEEvEENS13_INSA_13SM90_TMA_LOADENS15_INS16_ILi3ELi4ELi3EEES19_NSV_INSB_IJNSB_IJSH_SD_EEENSB_IJS1A_NSC_ILi4EEEEEES1E_EEENSB_IJS1I_NSB_IJSH_NSC_ILi512EEEEEES1K_EEEEEEEvEEEENS_8epilogue10collective6detail29Sm90TmaWarpSpecializedAdapterINS23_15DefaultEpilogueISL_NSB_IJNSB_IJllllEEESD_SW_EEES28_NS22_6thread17LinearCombinationISL_Li1EffLNS29_9ScaleType4KindE0ELNS_15FloatRoundStyleE2ESL_EENS_4gemm15EpilogueDefaultEEEEEvvEEEEvNT_6ParamsE)
        /*0020*/ 	.word	0x00000000
.L_16:


//--------------------- .nv.compat                --------------------------
	.section	.nv.compat,"",@"SHT_CUDA_COMPAT_INFO"
	.align	4
        /*0000*/ 	.byte	0x02, 0x09, 0x01, 0x00, 0x02, 0x02, 0x04, 0x00, 0x02, 0x05, 0x05, 0x00, 0x03, 0x07, 0x01, 0x01
        /*0010*/ 	.byte	0x02, 0x03, 0x01, 0x00, 0x02, 0x06, 0x01, 0x00, 0x04, 0x0b, 0x08, 0x00, 0x00, 0x00, 0x00, 0x00
        /*0020*/ 	.byte	0x00, 0x00, 0x00, 0x00


//--------------------- .nv.info._ZN7cutlass13device_kernelINS_4conv6kernel13ConvUniversalINS1_16ConvProblemShapeILNS1_8OperatorE1ELi3EEENS1_10collective14CollectiveConvINS1_46MainloopSm90TmaGmmaWarpSpecializedImplicitGemmILS5_1ELi28ELi3EN4cute5tupleIJNSA_1CILi1EEESD_SD_EEENS1_36KernelImplicitTmaWarpSpecializedSm90ELi1EEENSB_IJNSC_ILi64EEESH_NSB_IJNSC_ILi32EEEEEEEEENS_10bfloat16_tESL_NSA_8TiledMMAINSA_8MMA_AtomIJNSA_4SM904GMMA27MMA_64x64x16_F32BF16BF16_SSILNSP_5MajorE0ELSR_1ELNSP_7ScaleInE1ELSS_1EEEEEENSA_6LayoutISE_NSB_IJNSC_ILi0EEESW_SW_EEEEENSB_IJNSA_10UnderscoreESZ_SZ_EEEEENS7_6detail26Sm90ImplicitGemmTileTraitsINSA_20SM90_TMA_LOAD_IM2COLENSA_14ComposedLayoutINSA_7SwizzleILi2ELi4ELi3EEENSA_18smem_ptr_flag_bitsILi16EEENSV_INSB_IJNSB_IJNSC_ILi8EEES1A_EEENSB_IJSI_SD_EEENSB_IJSD_NSC_ILi28EEEEEEEEENSB_IJNSB_IJSI_NSC_ILi256EEEEEENSB_IJSD_SW_EEENSB_IJSW_NSC_ILi2048EEEEEEEEEEEEEvEENS13_INSA_13SM90_TMA_LOADENS15_INS16_ILi3ELi4ELi3EEES19_NSV_INSB_IJNSB_IJSH_SD_EEENSB_IJS1A_NSC_ILi4EEEEEES1E_EEENSB_IJS1I_NSB_IJSH_NSC_ILi512EEEEEES1K_EEEEEEEvEEEENS_8epilogue10collective6detail29Sm90TmaWarpSpecializedAdapterINS23_15DefaultEpilogueISL_NSB_IJNSB_IJllllEEESD_SW_EEES28_NS22_6thread17LinearCombinationISL_Li1EffLNS29_9ScaleType4KindE0ELNS_15FloatRoundStyleE2ESL_EENS_4gemm15EpilogueDefaultEEEEEvvEEEEvNT_6ParamsE --------------------------
	.section	.nv.info._ZN7cutlass13device_kernelINS_4conv6kernel13ConvUniversalINS1_16ConvProblemShapeILNS1_8OperatorE1ELi3EEENS1_10collective14CollectiveConvINS1_46MainloopSm90TmaGmmaWarpSpecializedImplicitGemmILS5_1ELi28ELi3EN4cute5tupleIJNSA_1CILi1EEESD_SD_EEENS1_36KernelImplicitTmaWarpSpecializedSm90ELi1EEENSB_IJNSC_ILi64EEESH_NSB_IJNSC_ILi32EEEEEEEEENS_10bfloat16_tESL_NSA_8TiledMMAINSA_8MMA_AtomIJNSA_4SM904GMMA27MMA_64x64x16_F32BF16BF16_SSILNSP_5MajorE0ELSR_1ELNSP_7ScaleInE1ELSS_1EEEEEENSA_6LayoutISE_NSB_IJNSC_ILi0EEESW_SW_EEEEENSB_IJNSA_10UnderscoreESZ_SZ_EEEEENS7_6detail26Sm90ImplicitGemmTileTraitsINSA_20SM90_TMA_LOAD_IM2COLENSA_14ComposedLayoutINSA_7SwizzleILi2ELi4ELi3EEENSA_18smem_ptr_flag_bitsILi16EEENSV_INSB_IJNSB_IJNSC_ILi8EEES1A_EEENSB_IJSI_SD_EEENSB_IJSD_NSC_ILi28EEEEEEEEENSB_IJNSB_IJSI_NSC_ILi256EEEEEENSB_IJSD_SW_EEENSB_IJSW_NSC_ILi2048EEEEEEEEEEEEEvEENS13_INSA_13SM90_TMA_LOADENS15_INS16_ILi3ELi4ELi3EEES19_NSV_INSB_IJNSB_IJSH_SD_EEENSB_IJS1A_NSC_ILi4EEEEEES1E_EEENSB_IJS1I_NSB_IJSH_NSC_ILi512EEEEEES1K_EEEEEEEvEEEENS_8epilogue10collective6detail29Sm90TmaWarpSpecializedAdapterINS23_15DefaultEpilogueISL_NSB_IJNSB_IJllllEEESD_SW_EEES28_NS22_6thread17LinearCombinationISL_Li1EffLNS29_9ScaleType4KindE0ELNS_15FloatRoundStyleE2ESL_EENS_4gemm15EpilogueDefaultEEEEEvvEEEEvNT_6ParamsE,"",@"SHT_CUDA_INFO"
	.sectionflags	@""
	.align	4


	//----- nvinfo : EIATTR_CUDA_API_VERSION
	.align		4
        /*0000*/ 	.byte	0x04, 0x37
        /*0002*/ 	.short	(.L_18 - .L_17)
.L_17:
        /*0004*/ 	.word	0x00000082


	//----- nvinfo : EIATTR_KPARAM_INFO
	.align		4
.L_18:
        /*0008*/ 	.byte	0x04, 0x17
        /*000a*/ 	.short	(.L_20 - .L_19)
.L_19:
        /*000c*/ 	.word	0x00000000
        /*0010*/ 	.short	0x0000
        /*0012*/ 	.short	0x0070
        /*0014*/ 	.byte	0x00, 0xf0, 0x01, 0x10


	//----- nvinfo : EIATTR_SPARSE_MMA_MASK
	.align		4
.L_20:
        /*0018*/ 	.byte	0x03, 0x50
        /*001a*/ 	.short	0x0000


	//----- nvinfo : EIATTR_MAXREG_COUNT
	.align		4
        /*001c*/ 	.byte	0x03, 0x1b
        /*001e*/ 	.short	0x00ff


	//----- nvinfo : EIATTR_NUM_BARRIERS
	.align		4
        /*0020*/ 	.byte	0x02, 0x4c
        /*0022*/ 	.byte	0x01
	.zero		1


	//----- nvinfo : EIATTR_MERCURY_ISA_VERSION
	.align		4
        /*0024*/ 	.byte	0x03, 0x5f
        /*0026*/ 	.short	0x0101


	//----- nvinfo : EIATTR_COOP_GROUP_MASK_REGIDS
	.align		4
        /*0028*/ 	.byte	0x04, 0x29
        /*002a*/ 	.short	(.L_22 - .L_21)


	//   ....[0]....
.L_21:
        /*002c*/ 	.word	0xffffffff


	//   ....[1]....
        /*0030*/ 	.word	0xffffffff


	//   ....[2]....
        /*0034*/ 	.word	0xffffffff


	//----- nvinfo : EIATTR_COOP_GROUP_INSTR_OFFSETS
	.align		4
.L_22:
        /*0038*/ 	.byte	0x04, 0x28
        /*003a*/ 	.short	(.L_24 - .L_23)


	//   ....[0]....
.L_23:
        /*003c*/ 	.word	0x00000060


	//   ....[1]....
        /*0040*/ 	.word	0x00000070


	//   ....[2]....
        /*0044*/ 	.word	0x00000130


	//----- nvinfo : EIATTR_MBARRIER_INSTR_OFFSETS
	.align		4
.L_24:
        /*0048*/ 	.byte	0x04, 0x39
        /*004a*/ 	.short	(.L_26 - .L_25)


	//   ....[0]....
.L_25:
        /*004c*/ 	.word	0x00000270
        /*0050*/ 	.word	0x000000ff
        /*0054*/ 	.word	0x00038000
        /*0058*/ 	.short	0x0100
        /*005a*/ 	.byte	0x08
	.zero		1


	//   ....[1]....
        /*005c*/ 	.word	0x00000280
        /*0060*/ 	.word	0x000000ff
        /*0064*/ 	.word	0x000380e0
        /*0068*/ 	.short	0x0100
        /*006a*/ 	.byte	0x08
	.zero		1


	//   ....[2]....
        /*006c*/ 	.word	0x00000290
        /*0070*/ 	.word	0x000000ff
        /*0074*/ 	.word	0x00038008
        /*0078*/ 	.short	0x0100
        /*007a*/ 	.byte	0x08
	.zero		1


	//   ....[3]....
        /*007c*/ 	.word	0x000002a0
        /*0080*/ 	.word	0x000000ff
        /*0084*/ 	.word	0x000380e8
        /*0088*/ 	.short	0x0100
        /*008a*/ 	.byte	0x08
	.zero		1


	//   ....[4]....
        /*008c*/ 	.word	0x000002b0
        /*0090*/ 	.word	0x000000ff
        /*0094*/ 	.word	0x00038010
        /*0098*/ 	.short	0x0100
        /*009a*/ 	.byte	0x08
	.zero		1


	//   ....[5]....
        /*009c*/ 	.word	0x000002c0
        /*00a0*/ 	.word	0x000000ff
        /*00a4*/ 	.word	0x000380f0
        /*00a8*/ 	.short	0x0100
        /*00aa*/ 	.byte	0x08
	.zero		1


	//   ....[6]....
        /*00ac*/ 	.word	0x000002d0
        /*00b0*/ 	.word	0x000000ff
        /*00b4*/ 	.word	0x00038018
        /*00b8*/ 	.short	0x0100
        /*00ba*/ 	.byte	0x08
	.zero		1


	//   ....[7]....
        /*00bc*/ 	.word	0x000002e0
        /*00c0*/ 	.word	0x000000ff
        /*00c4*/ 	.word	0x000380f8
        /*00c8*/ 	.short	0x0100
        /*00ca*/ 	.byte	0x08
	.zero		1


	//   ....[8]....
        /*00cc*/ 	.word	0x000002f0
        /*00d0*/ 	.word	0x000000ff
        /*00d4*/ 	.word	0x00038020
        /*00d8*/ 	.short	0x0100
        /*00da*/ 	.byte	0x08
	.zero		1


	//   ....[9]....
        /*00dc*/ 	.word	0x00000300
        /*00e0*/ 	.word	0x000000ff
        /*00e4*/ 	.word	0x00038100
        /*00e8*/ 	.short	0x0100
        /*00ea*/ 	.byte	0x08
	.zero		1


	//   ....[10]....
        /*00ec*/ 	.word	0x00000310
        /*00f0*/ 	.word	0x000000ff
        /*00f4*/ 	.word	0x00038028
        /*00f8*/ 	.short	0x0100
        /*00fa*/ 	.byte	0x08
	.zero		1


	//   ....[11]....
        /*00fc*/ 	.word	0x00000320
        /*0100*/ 	.word	0x000000ff
        /*0104*/ 	.word	0x00038108
        /*0108*/ 	.short	0x0100
        /*010a*/ 	.byte	0x08
	.zero		1


	//   ....[12]....
        /*010c*/ 	.word	0x00000330
        /*0110*/ 	.word	0x000000ff
        /*0114*/ 	.word	0x00038030
        /*0118*/ 	.short	0x0100
        /*011a*/ 	.byte	0x08
	.zero		1


	//   ....[13]....
        /*011c*/ 	.word	0x00000340
        /*0120*/ 	.word	0x000000ff
        /*0124*/ 	.word	0x00038110
        /*0128*/ 	.short	0x0100
        /*012a*/ 	.byte	0x08
	.zero		1


	//   ....[14]....
        /*012c*/ 	.word	0x00000350
        /*0130*/ 	.word	0x000000ff
        /*0134*/ 	.word	0x00038038
        /*0138*/ 	.short	0x0100
        /*013a*/ 	.byte	0x08
	.zero		1


	//   ....[15]....
        /*013c*/ 	.word	0x00000360
        /*0140*/ 	.word	0x000000ff
        /*0144*/ 	.word	0x00038118
        /*0148*/ 	.short	0x0100
        /*014a*/ 	.byte	0x08
	.zero		1


	//   ....[16]....
        /*014c*/ 	.word	0x00000370
        /*0150*/ 	.word	0x000000ff
        /*0154*/ 	.word	0x00038040
        /*0158*/ 	.short	0x0100
        /*015a*/ 	.byte	0x08
	.zero		1


	//   ....[17]....
        /*015c*/ 	.word	0x00000380
        /*0160*/ 	.word	0x000000ff
        /*0164*/ 	.word	0x00038120
        /*0168*/ 	.short	0x0100
        /*016a*/ 	.byte	0x08
	.zero		1


	//   ....[18]....
        /*016c*/ 	.word	0x00000390
        /*0170*/ 	.word	0x000000ff
        /*0174*/ 	.word	0x00038048
        /*0178*/ 	.short	0x0100
        /*017a*/ 	.byte	0x08
	.zero		1


	//   ....[19]....
        /*017c*/ 	.word	0x000003a0
        /*0180*/ 	.word	0x000000ff
        /*0184*/ 	.word	0x00038128
        /*0188*/ 	.short	0x0100
        /*018a*/ 	.byte	0x08
	.zero		1


	//   ....[20]....
        /*018c*/ 	.word	0x000003b0
        /*0190*/ 	.word	0x000000ff
        /*0194*/ 	.word	0x00038050
        /*0198*/ 	.short	0x0100
        /*019a*/ 	.byte	0x08
	.zero		1


	//   ....[21]....
        /*019c*/ 	.word	0x000003c0
        /*01a0*/ 	.word	0x000000ff
        /*01a4*/ 	.word	0x00038130
        /*01a8*/ 	.short	0x0100
        /*01aa*/ 	.byte	0x08
	.zero		1


	//   ....[22]....
        /*01ac*/ 	.word	0x000003d0
        /*01b0*/ 	.word	0x000000ff
        /*01b4*/ 	.word	0x00038058
        /*01b8*/ 	.short	0x0100
        /*01ba*/ 	.byte	0x08
	.zero		1


	//   ....[23]....
        /*01bc*/ 	.word	0x000003e0
        /*01c0*/ 	.word	0x000000ff
        /*01c4*/ 	.word	0x00038138
        /*01c8*/ 	.short	0x0100
        /*01ca*/ 	.byte	0x08
	.zero		1


	//   ....[24]....
        /*01cc*/ 	.word	0x000003f0
        /*01d0*/ 	.word	0x000000ff
        /*01d4*/ 	.word	0x00038060
        /*01d8*/ 	.short	0x0100
        /*01da*/ 	.byte	0x08
	.zero		1


	//   ....[25]....
        /*01dc*/ 	.word	0x00000400
        /*01e0*/ 	.word	0x000000ff
        /*01e4*/ 	.word	0x00038140
        /*01e8*/ 	.short	0x0100
        /*01ea*/ 	.byte	0x08
	.zero		1


	//   ....[26]....
        /*01ec*/ 	.word	0x00000410
        /*01f0*/ 	.word	0x000000ff
        /*01f4*/ 	.word	0x00038068
        /*01f8*/ 	.short	0x0100
        /*01fa*/ 	.byte	0x08
	.zero		1


	//   ....[27]....
        /*01fc*/ 	.word	0x00000420
        /*0200*/ 	.word	0x000000ff
        /*0204*/ 	.word	0x00038148
        /*0208*/ 	.short	0x0100
        /*020a*/ 	.byte	0x08
	.zero		1


	//   ....[28]....
        /*020c*/ 	.word	0x00000430
        /*0210*/ 	.word	0x000000ff
        /*0214*/ 	.word	0x00038070
        /*0218*/ 	.short	0x0100
        /*021a*/ 	.byte	0x08
	.zero		1


	//   ....[29]....
        /*021c*/ 	.word	0x00000440
        /*0220*/ 	.word	0x000000ff
        /*0224*/ 	.word	0x00038150
        /*0228*/ 	.short	0x0100
        /*022a*/ 	.byte	0x08
	.zero		1


	//   ....[30]....
        /*022c*/ 	.word	0x00000450
        /*0230*/ 	.word	0x000000ff
        /*0234*/ 	.word	0x00038078
        /*0238*/ 	.short	0x0100
        /*023a*/ 	.byte	0x08
	.zero		1


	//   ....[31]....
        /*023c*/ 	.word	0x00000460
        /*0240*/ 	.word	0x000000ff
        /*0244*/ 	.word	0x00038158
        /*0248*/ 	.short	0x0100
        /*024a*/ 	.byte	0x08
	.zero		1


	//   ....[32]....
        /*024c*/ 	.word	0x00000470
        /*0250*/ 	.word	0x000000ff
        /*0254*/ 	.word	0x00038080
        /*0258*/ 	.short	0x0100
        /*025a*/ 	.byte	0x08
	.zero		1


	//   ....[33]....
        /*025c*/ 	.word	0x00000480
        /*0260*/ 	.word	0x000000ff
        /*0264*/ 	.word	0x00038160
        /*0268*/ 	.short	0x0100
        /*026a*/ 	.byte	0x08
	.zero		1


	//   ....[34]....
        /*026c*/ 	.word	0x00000490
        /*0270*/ 	.word	0x000000ff
        /*0274*/ 	.word	0x00038088
        /*0278*/ 	.short	0x0100
        /*027a*/ 	.byte	0x08
	.zero		1


	//   ....[35]....
        /*027c*/ 	.word	0x000004a0
        /*0280*/ 	.word	0x000000ff
        /*0284*/ 	.word	0x00038168
        /*0288*/ 	.short	0x0100
        /*028a*/ 	.byte	0x08
	.zero		1


	//   ....[36]....
        /*028c*/ 	.word	0x000004b0
        /*0290*/ 	.word	0x000000ff
        /*0294*/ 	.word	0x00038090
        /*0298*/ 	.short	0x0100
        /*029a*/ 	.byte	0x08
	.zero		1


	//   ....[37]....
        /*029c*/ 	.word	0x000004c0
        /*02a0*/ 	.word	0x000000ff
        /*02a4*/ 	.word	0x00038170
        /*02a8*/ 	.short	0x0100
        /*02aa*/ 	.byte	0x08
	.zero		1


	//   ....[38]....
        /*02ac*/ 	.word	0x000004d0
        /*02b0*/ 	.word	0x000000ff
        /*02b4*/ 	.word	0x00038098
        /*02b8*/ 	.short	0x0100
        /*02ba*/ 	.byte	0x08
	.zero		1


	//   ....[39]....
        /*02bc*/ 	.word	0x000004e0
        /*02c0*/ 	.word	0x000000ff
        /*02c4*/ 	.word	0x00038178
        /*02c8*/ 	.short	0x0100
        /*02ca*/ 	.byte	0x08
	.zero		1


	//   ....[40]....
        /*02cc*/ 	.word	0x000004f0
        /*02d0*/ 	.word	0x000000ff
        /*02d4*/ 	.word	0x000380a0
        /*02d8*/ 	.short	0x0100
        /*02da*/ 	.byte	0x08
	.zero		1


	//   ....[41]....
        /*02dc*/ 	.word	0x00000500
        /*02e0*/ 	.word	0x000000ff
        /*02e4*/ 	.word	0x00038180
        /*02e8*/ 	.short	0x0100
        /*02ea*/ 	.byte	0x08
	.zero		1


	//   ....[42]....
        /*02ec*/ 	.word	0x00000510
        /*02f0*/ 	.word	0x000000ff
        /*02f4*/ 	.word	0x000380a8
        /*02f8*/ 	.short	0x0100
        /*02fa*/ 	.byte	0x08
	.zero		1


	//   ....[43]....
        /*02fc*/ 	.word	0x00000520
        /*0300*/ 	.word	0x000000ff
        /*0304*/ 	.word	0x00038188
        /*0308*/ 	.short	0x0100
        /*030a*/ 	.byte	0x08
	.zero		1


	//   ....[44]....
        /*030c*/ 	.word	0x00000530
        /*0310*/ 	.word	0x000000ff
        /*0314*/ 	.word	0x000380b0
        /*0318*/ 	.short	0x0100
        /*031a*/ 	.byte	0x08
	.zero		1


	//   ....[45]....
        /*031c*/ 	.word	0x00000540
        /*0320*/ 	.word	0x000000ff
        /*0324*/ 	.word	0x00038190
        /*0328*/ 	.short	0x0100
        /*032a*/ 	.byte	0x08
	.zero		1


	//   ....[46]....
        /*032c*/ 	.word	0x00000550
        /*0330*/ 	.word	0x000000ff
        /*0334*/ 	.word	0x000380b8
        /*0338*/ 	.short	0x0100
        /*033a*/ 	.byte	0x08
	.zero		1


	//   ....[47]....
        /*033c*/ 	.word	0x00000560
        /*0340*/ 	.word	0x000000ff
        /*0344*/ 	.word	0x00038198
        /*0348*/ 	.short	0x0100
        /*034a*/ 	.byte	0x08
	.zero		1


	//   ....[48]....
        /*034c*/ 	.word	0x00000570
        /*0350*/ 	.word	0x000000ff
        /*0354*/ 	.word	0x000380c0
        /*0358*/ 	.short	0x0100
        /*035a*/ 	.byte	0x08
	.zero		1


	//   ....[49]....
        /*035c*/ 	.word	0x00000580
        /*0360*/ 	.word	0x000000ff
        /*0364*/ 	.word	0x000381a0
        /*0368*/ 	.short	0x0100
        /*036a*/ 	.byte	0x08
	.zero		1


	//   ....[50]....
        /*036c*/ 	.word	0x00000590
        /*0370*/ 	.word	0x000000ff
        /*0374*/ 	.word	0x000380c8
        /*0378*/ 	.short	0x0100
        /*037a*/ 	.byte	0x08
	.zero		1


	//   ....[51]....
        /*037c*/ 	.word	0x000005a0
        /*0380*/ 	.word	0x000000ff
        /*0384*/ 	.word	0x000381a8
        /*0388*/ 	.short	0x0100
        /*038a*/ 	.byte	0x08
	.zero		1


	//   ....[52]....
        /*038c*/ 	.word	0x000005b0
        /*0390*/ 	.word	0x000000ff
        /*0394*/ 	.word	0x000380d0
        /*0398*/ 	.short	0x0100
        /*039a*/ 	.byte	0x08
	.zero		1


	//   ....[53]....
        /*039c*/ 	.word	0x000005c0
        /*03a0*/ 	.word	0x000000ff
        /*03a4*/ 	.word	0x000381b0
        /*03a8*/ 	.short	0x0100
        /*03aa*/ 	.byte	0x08
	.zero		1


	//   ....[54]....
        /*03ac*/ 	.word	0x000005d0
        /*03b0*/ 	.word	0x000000ff
        /*03b4*/ 	.word	0x000380d8
        /*03b8*/ 	.short	0x0100
        /*03ba*/ 	.byte	0x08
	.zero		1


	//   ....[55]....
        /*03bc*/ 	.word	0x000005e0
        /*03c0*/ 	.word	0x000000ff
        /*03c4*/ 	.word	0x000381b8
        /*03c8*/ 	.short	0x0100
        /*03ca*/ 	.byte	0x08
	.zero		1


	//   ....[56]....
        /*03cc*/ 	.word	0x00000bb0
        /*03d0*/ 	.word	0x00000006
        /*03d4*/ 	.word	0x00038000
        /*03d8*/ 	.short	0x010a
        /*03da*/ 	.byte	0x3f
	.zero		1


	//   ....[57]....
        /*03dc*/ 	.word	0x00000e90
        /*03e0*/ 	.word	0x00000009
        /*03e4*/ 	.word	0x00038000
        /*03e8*/ 	.short	0x010a
        /*03ea*/ 	.byte	0x3f
	.zero		1


	//   ....[58]....
        /*03ec*/ 	.word	0x00000ff0
        /*03f0*/ 	.word	0x000000ff
        /*03f4*/ 	.word	0x00000000
        /*03f8*/ 	.short	0x0101
        /*03fa*/ 	.byte	0x06
	.zero		1


	//   ....[59]....
        /*03fc*/ 	.word	0x000011f0
        /*0400*/ 	.word	0x00000004
        /*0404*/ 	.word	0x00000000
        /*0408*/ 	.short	0x0101
        /*040a*/ 	.byte	0x3f
	.zero		1


	//   ....[60]....
        /*040c*/ 	.word	0x000039e0
        /*0410*/ 	.word	0x00000011
        /*0414*/ 	.word	0x000380e0
        /*0418*/ 	.short	0x010a
        /*041a*/ 	.byte	0x3f
	.zero		1


	//   ....[61]....
        /*041c*/ 	.word	0x000041b0
        /*0420*/ 	.word	0x00000002
        /*0424*/ 	.word	0x00000000
        /*0428*/ 	.short	0x010a
        /*042a*/ 	.byte	0x3f
	.zero		1


	//   ....[62]....
        /*042c*/ 	.word	0x00004260
        /*0430*/ 	.word	0x00000002
        /*0434*/ 	.word	0x00000000
        /*0438*/ 	.short	0x010a
        /*043a*/ 	.byte	0x3f
	.zero		1


	//   ....[63]....
        /*043c*/ 	.word	0x00004310
        /*0440*/ 	.word	0x00000002
        /*0444*/ 	.word	0x00000000
        /*0448*/ 	.short	0x010a
        /*044a*/ 	.byte	0x3f
	.zero		1


	//   ....[64]....
        /*044c*/ 	.word	0x000043c0
        /*0450*/ 	.word	0x00000002
        /*0454*/ 	.word	0x00000000
        /*0458*/ 	.short	0x010a
        /*045a*/ 	.byte	0x3f
	.zero		1


	//   ....[65]....
        /*045c*/ 	.word	0x00004470
        /*0460*/ 	.word	0x00000002
        /*0464*/ 	.word	0x00000000
        /*0468*/ 	.short	0x010a
        /*046a*/ 	.byte	0x3f
	.zero		1


	//   ....[66]....
        /*046c*/ 	.word	0x00004520
        /*0470*/ 	.word	0x00000002
        /*0474*/ 	.word	0x00000000
        /*0478*/ 	.short	0x010a
        /*047a*/ 	.byte	0x3f
	.zero		1


	//   ....[67]....
        /*047c*/ 	.word	0x000045d0
        /*0480*/ 	.word	0x00000002
        /*0484*/ 	.word	0x00000000
        /*0488*/ 	.short	0x010a
        /*048a*/ 	.byte	0x3f
	.zero		1


	//   ....[68]....
        /*048c*/ 	.word	0x00004680
        /*0490*/ 	.word	0x00000002
        /*0494*/ 	.word	0x00000000
        /*0498*/ 	.short	0x010a
        /*049a*/ 	.byte	0x3f
	.zero		1


	//   ....[69]....
        /*049c*/ 	.word	0x00004730
        /*04a0*/ 	.word	0x00000002
        /*04a4*/ 	.word	0x00000000
        /*04a8*/ 	.short	0x010a
        /*04aa*/ 	.byte	0x3f
	.zero		1


	//   ....[70]....
        /*04ac*/ 	.word	0x000047e0
        /*04b0*/ 	.word	0x00000002
        /*04b4*/ 	.word	0x00000000
        /*04b8*/ 	.short	0x010a
        /*04ba*/ 	.byte	0x3f
	.zero		1


	//   ....[71]....
        /*04bc*/ 	.word	0x00004890
        /*04c0*/ 	.word	0x00000002
        /*04c4*/ 	.word	0x00000000
        /*04c8*/ 	.short	0x010a
        /*04ca*/ 	.byte	0x3f
	.zero		1


	//   ....[72]....
        /*04cc*/ 	.word	0x00004940
        /*04d0*/ 	.word	0x00000002
        /*04d4*/ 	.word	0x00000000
        /*04d8*/ 	.short	0x010a
        /*04da*/ 	.byte	0x3f
	.zero		1


	//   ....[73]....
        /*04dc*/ 	.word	0x000049f0
        /*04e0*/ 	.word	0x00000002
        /*04e4*/ 	.word	0x00000000
        /*04e8*/ 	.short	0x010a
        /*04ea*/ 	.byte	0x3f
	.zero		1


	//   ....[74]....
        /*04ec*/ 	.word	0x00004aa0
        /*04f0*/ 	.word	0x00000002
        /*04f4*/ 	.word	0x00000000
        /*04f8*/ 	.short	0x010a
        /*04fa*/ 	.byte	0x3f
	.zero		1


	//   ....[75]....
        /*04fc*/ 	.word	0x00004b50
        /*0500*/ 	.word	0x00000002
        /*0504*/ 	.word	0x00000000
        /*0508*/ 	.short	0x010a
        /*050a*/ 	.byte	0x3f
	.zero		1


	//   ....[76]....
        /*050c*/ 	.word	0x00004c00
        /*0510*/ 	.word	0x00000002
        /*0514*/ 	.word	0x00000000
        /*0518*/ 	.short	0x010a
        /*051a*/ 	.byte	0x3f
	.zero		1


	//   ....[77]....
        /*051c*/ 	.word	0x00004cb0
        /*0520*/ 	.word	0x00000002
        /*0524*/ 	.word	0x00000000
        /*0528*/ 	.short	0x010a
        /*052a*/ 	.byte	0x3f
	.zero		1


	//   ....[78]....
        /*052c*/ 	.word	0x00004d60
        /*0530*/ 	.word	0x00000002
        /*0534*/ 	.word	0x00000000
        /*0538*/ 	.short	0x010a
        /*053a*/ 	.byte	0x3f
	.zero		1


	//   ....[79]....
        /*053c*/ 	.word	0x00004e10
        /*0540*/ 	.word	0x00000002
        /*0544*/ 	.word	0x00000000
        /*0548*/ 	.short	0x010a
        /*054a*/ 	.byte	0x3f
	.zero		1


	//   ....[80]....
        /*054c*/ 	.word	0x00004ec0
        /*0550*/ 	.word	0x00000002
        /*0554*/ 	.word	0x00000000
        /*0558*/ 	.short	0x010a
        /*055a*/ 	.byte	0x3f
	.zero		1


	//   ....[81]....
        /*055c*/ 	.word	0x00004f70
        /*0560*/ 	.word	0x00000002
        /*0564*/ 	.word	0x00000000
        /*0568*/ 	.short	0x010a
        /*056a*/ 	.byte	0x3f
	.zero		1


	//   ....[82]....
        /*056c*/ 	.word	0x00005020
        /*0570*/ 	.word	0x00000002
        /*0574*/ 	.word	0x00000000
        /*0578*/ 	.short	0x010a
        /*057a*/ 	.byte	0x3f
	.zero		1


	//   ....[83]....
        /*057c*/ 	.word	0x000050d0
        /*0580*/ 	.word	0x00000002
        /*0584*/ 	.word	0x00000000
        /*0588*/ 	.short	0x010a
        /*058a*/ 	.byte	0x3f
	.zero		1


	//   ....[84]....
        /*058c*/ 	.word	0x00005180
        /*0590*/ 	.word	0x00000002
        /*0594*/ 	.word	0x00000000
        /*0598*/ 	.short	0x010a
        /*059a*/ 	.byte	0x3f
	.zero		1


	//   ....[85]....
        /*059c*/ 	.word	0x00005230
        /*05a0*/ 	.word	0x00000002
        /*05a4*/ 	.word	0x00000000
        /*05a8*/ 	.short	0x010a
        /*05aa*/ 	.byte	0x3f
	.zero		1


	//   ....[86]....
        /*05ac*/ 	.word	0x000052e0
        /*05b0*/ 	.word	0x00000002
        /*05b4*/ 	.word	0x00000000
        /*05b8*/ 	.short	0x010a
        /*05ba*/ 	.byte	0x3f
	.zero		1


	//   ....[87]....
        /*05bc*/ 	.word	0x00005390
        /*05c0*/ 	.word	0x00000002
        /*05c4*/ 	.word	0x00000000
        /*05c8*/ 	.short	0x010a
        /*05ca*/ 	.byte	0x3f
	.zero		1


	//   ....[88]....
        /*05cc*/ 	.word	0x00005440
        /*05d0*/ 	.word	0x00000003
        /*05d4*/ 	.word	0x00000000
        /*05d8*/ 	.short	0x010a
        /*05da*/ 	.byte	0x3f
	.zero		1


	//----- nvinfo : EIATTR_NUM_MBARRIERS
	.align		4
.L_26:
        /*05dc*/ 	.byte	0x03, 0x38
        /*05de*/ 	.short	0x0038


	//----- nvinfo : EIATTR_EXIT_INSTR_OFFSETS
	.align		4
        /*05e0*/ 	.byte	0x04, 0x1c
        /*05e2*/ 	.short	(.L_28 - .L_27)


	//   ....[0]....
.L_27:
        /*05e4*/ 	.word	0x000009e0


	//   ....[1]....
        /*05e8*/ 	.word	0x00001340


	//   ....[2]....
        /*05ec*/ 	.word	0x00002d20


	//   ....[3]....
        /*05f0*/ 	.word	0x00002d50


	//   ....[4]....
        /*05f4*/ 	.word	0x000037a0


	//   ....[5]....
        /*05f8*/ 	.word	0x000037d0


	//   ....[6]....
        /*05fc*/ 	.word	0x000037f0


	//   ....[7]....
        /*0600*/ 	.word	0x000040a0


	//   ....[8]....
        /*0604*/ 	.word	0x00005470


	//----- nvinfo : EIATTR_MAX_THREADS
	.align		4
.L_28:
        /*0608*/ 	.byte	0x04, 0x05
        /*060a*/ 	.short	(.L_30 - .L_29)
.L_29:
        /*060c*/ 	.word	0x00000100
        /*0610*/ 	.word	0x00000001
        /*0614*/ 	.word	0x00000001


	//----- nvinfo : EIATTR_CRS_STACK_SIZE
	.align		4
.L_30:
        /*0618*/ 	.byte	0x04, 0x1e
        /*061a*/ 	.short	(.L_32 - .L_31)
.L_31:
        /*061c*/ 	.word	0x00000000


	//----- nvinfo : EIATTR_CBANK_PARAM_SIZE
	.align		4
.L_32:
        /*0620*/ 	.byte	0x03, 0x19
        /*0622*/ 	.short	0x0470


	//----- nvinfo : EIATTR_PARAM_CBANK
	.align		4
        /*0624*/ 	.byte	0x04, 0x0a
        /*0626*/ 	.short	(.L_34 - .L_33)
	.align		4
.L_33:
        /*0628*/ 	.word	index@(.nv.constant0._ZN7cutlass13device_kernelINS_4conv6kernel13ConvUniversalINS1_16ConvProblemShapeILNS1_8OperatorE1ELi3EEENS1_10collective14CollectiveConvINS1_46MainloopSm90TmaGmmaWarpSpecializedImplicitGemmILS5_1ELi28ELi3EN4cute5tupleIJNSA_1CILi1EEESD_SD_EEENS1_36KernelImplicitTmaWarpSpecializedSm90ELi1EEENSB_IJNSC_ILi64EEESH_NSB_IJNSC_ILi32EEEEEEEEENS_10bfloat16_tESL_NSA_8TiledMMAINSA_8MMA_AtomIJNSA_4SM904GMMA27MMA_64x64x16_F32BF16BF16_SSILNSP_5MajorE0ELSR_1ELNSP_7ScaleInE1ELSS_1EEEEEENSA_6LayoutISE_NSB_IJNSC_ILi0EEESW_SW_EEEEENSB_IJNSA_10UnderscoreESZ_SZ_EEEEENS7_6detail26Sm90ImplicitGemmTileTraitsINSA_20SM90_TMA_LOAD_IM2COLENSA_14ComposedLayoutINSA_7SwizzleILi2ELi4ELi3EEENSA_18smem_ptr_flag_bitsILi16EEENSV_INSB_IJNSB_IJNSC_ILi8EEES1A_EEENSB_IJSI_SD_EEENSB_IJSD_NSC_ILi28EEEEEEEEENSB_IJNSB_IJSI_NSC_ILi256EEEEEENSB_IJSD_SW_EEENSB_IJSW_NSC_ILi2048EEEEEEEEEEEEEvEENS13_INSA_13SM90_TMA_LOADENS15_INS16_ILi3ELi4ELi3EEES19_NSV_INSB_IJNSB_IJSH_SD_EEENSB_IJS1A_NSC_ILi4EEEEEES1E_EEENSB_IJS1I_NSB_IJSH_NSC_ILi512EEEEEES1K_EEEEEEEvEEEENS_8epilogue10collective6detail29Sm90TmaWarpSpecializedAdapterINS23_15DefaultEpilogueISL_NSB_IJNSB_IJllllEEESD_SW_EEES28_NS22_6thread17LinearCombinationISL_Li1EffLNS29_9ScaleType4KindE0ELNS_15FloatRoundStyleE2ESL_EENS_4gemm15EpilogueDefaultEEEEEvvEEEEvNT_6ParamsE)
        /*062c*/ 	.short	0x0210
        /*062e*/ 	.short	0x0470


	//----- nvinfo : EIATTR_SW_WAR
	.align		4
.L_34:
        /*0630*/ 	.byte	0x04, 0x36
        /*0632*/ 	.short	(.L_36 - .L_35)
.L_35:
        /*0634*/ 	.word	0x00000008
.L_36:


//--------------------- .nv.callgraph             --------------------------
	.section	.nv.callgraph,"",@"SHT_CUDA_CALLGRAPH"
	.align	4
	.sectionentsize	8
	.align		4
        /*0000*/ 	.word	0x00000000
	.align		4
        /*0004*/ 	.word	0xffffffff
	.align		4
        /*0008*/ 	.word	0x00000000
	.align		4
        /*000c*/ 	.word	0xfffffffe
	.align		4
        /*0010*/ 	.word	0x00000000
	.align		4
        /*0014*/ 	.word	0xfffffffd
	.align		4
        /*0018*/ 	.word	0x00000000
	.align		4
        /*001c*/ 	.word	0xfffffffc


//--------------------- .nv.constant4             --------------------------
	.section	.nv.constant4,"a",@progbits
	.align	8
	.align		8
.nv.constant4:
        /*0000*/ 	.dword	_ZN39_INTERNAL_8c9efa09_4_k_cu_071c5422_26134cuda3std3__45__cpo5beginE
	.align		8
        /*0008*/ 	.dword	_ZN39_INTERNAL_8c9efa09_4_k_cu_071c5422_26134cuda3std3__45__cpo3endE
	.align		8
        /*0010*/ 	.dword	_ZN39_INTERNAL_8c9efa09_4_k_cu_071c5422_26134cuda3std3__45__cpo6cbeginE
	.align		8
        /*0018*/ 	.dword	_ZN39_INTERNAL_8c9efa09_4_k_cu_071c5422_26134cuda3std3__45__cpo4cendE
	.align		8
        /*0020*/ 	.dword	_ZN39_INTERNAL_8c9efa09_4_k_cu_071c5422_26134cuda3std3__441_GLOBAL__N__8c9efa09_4_k_cu_071c5422_26136ignoreE
	.align		8
        /*0028*/ 	.dword	_ZN39_INTERNAL_8c9efa09_4_k_cu_071c5422_26134cuda3std3__419piecewise_constructE
	.align		8
        /*0030*/ 	.dword	_ZN39_INTERNAL_8c9efa09_4_k_cu_071c5422_26134cuda3std3__48in_placeE
	.align		8
        /*0038*/ 	.dword	_ZN39_INTERNAL_8c9efa09_4_k_cu_071c5422_26134cuda3std6ranges3__45__cpo4swapE
	.align		8
        /*0040*/ 	.dword	_ZN39_INTERNAL_8c9efa09_4_k_cu_071c5422_26134cuda3std6ranges3__45__cpo9iter_moveE
	.align		8
        /*0048*/ 	.dword	_ZN39_INTERNAL_8c9efa09_4_k_cu_071c5422_26134cute7productE
	.align		8
        /*0050*/ 	.dword	_ZN39_INTERNAL_8c9efa09_4_k_cu_071c5422_26134cute1_E


//--------------------- .text._ZN7cutlass13device_kernelINS_4conv6kernel13ConvUniversalINS1_16ConvProblemShapeILNS1_8OperatorE1ELi3EEENS1_10collective14CollectiveConvINS1_46MainloopSm90TmaGmmaWarpSpecializedImplicitGemmILS5_1ELi28ELi3EN4cute5tupleIJNSA_1CILi1EEESD_SD_EEENS1_36KernelImplicitTmaWarpSpecializedSm90ELi1EEENSB_IJNSC_ILi64EEESH_NSB_IJNSC_ILi32EEEEEEEEENS_10bfloat16_tESL_NSA_8TiledMMAINSA_8MMA_AtomIJNSA_4SM904GMMA27MMA_64x64x16_F32BF16BF16_SSILNSP_5MajorE0ELSR_1ELNSP_7ScaleInE1ELSS_1EEEEEENSA_6LayoutISE_NSB_IJNSC_ILi0EEESW_SW_EEEEENSB_IJNSA_10UnderscoreESZ_SZ_EEEEENS7_6detail26Sm90ImplicitGemmTileTraitsINSA_20SM90_TMA_LOAD_IM2COLENSA_14ComposedLayoutINSA_7SwizzleILi2ELi4ELi3EEENSA_18smem_ptr_flag_bitsILi16EEENSV_INSB_IJNSB_IJNSC_ILi8EEES1A_EEENSB_IJSI_SD_EEENSB_IJSD_NSC_ILi28EEEEEEEEENSB_IJNSB_IJSI_NSC_ILi256EEEEEENSB_IJSD_SW_EEENSB_IJSW_NSC_ILi2048EEEEEEEEEEEEEvEENS13_INSA_13SM90_TMA_LOADENS15_INS16_ILi3ELi4ELi3EEES19_NSV_INSB_IJNSB_IJSH_SD_EEENSB_IJS1A_NSC_ILi4EEEEEES1E_EEENSB_IJS1I_NSB_IJSH_NSC_ILi512EEEEEES1K_EEEEEEEvEEEENS_8epilogue10collective6detail29Sm90TmaWarpSpecializedAdapterINS23_15DefaultEpilogueISL_NSB_IJNSB_IJllllEEESD_SW_EEES28_NS22_6thread17LinearCombinationISL_Li1EffLNS29_9ScaleType4KindE0ELNS_15FloatRoundStyleE2ESL_EENS_4gemm15EpilogueDefaultEEEEEvvEEEEvNT_6ParamsE --------------------------
	.section	.text._ZN7cutlass13device_kernelINS_4conv6kernel13ConvUniversalINS1_16ConvProblemShapeILNS1_8OperatorE1ELi3EEENS1_10collective14CollectiveConvINS1_46MainloopSm90TmaGmmaWarpSpecializedImplicitGemmILS5_1ELi28ELi3EN4cute5tupleIJNSA_1CILi1EEESD_SD_EEENS1_36KernelImplicitTmaWarpSpecializedSm90ELi1EEENSB_IJNSC_ILi64EEESH_NSB_IJNSC_ILi32EEEEEEEEENS_10bfloat16_tESL_NSA_8TiledMMAINSA_8MMA_AtomIJNSA_4SM904GMMA27MMA_64x64x16_F32BF16BF16_SSILNSP_5MajorE0ELSR_1ELNSP_7ScaleInE1ELSS_1EEEEEENSA_6LayoutISE_NSB_IJNSC_ILi0EEESW_SW_EEEEENSB_IJNSA_10UnderscoreESZ_SZ_EEEEENS7_6detail26Sm90ImplicitGemmTileTraitsINSA_20SM90_TMA_LOAD_IM2COLENSA_14ComposedLayoutINSA_7SwizzleILi2ELi4ELi3EEENSA_18smem_ptr_flag_bitsILi16EEENSV_INSB_IJNSB_IJNSC_ILi8EEES1A_EEENSB_IJSI_SD_EEENSB_IJSD_NSC_ILi28EEEEEEEEENSB_IJNSB_IJSI_NSC_ILi256EEEEEENSB_IJSD_SW_EEENSB_IJSW_NSC_ILi2048EEEEEEEEEEEEEvEENS13_INSA_13SM90_TMA_LOADENS15_INS16_ILi3ELi4ELi3EEES19_NSV_INSB_IJNSB_IJSH_SD_EEENSB_IJS1A_NSC_ILi4EEEEEES1E_EEENSB_IJS1I_NSB_IJSH_NSC_ILi512EEEEEES1K_EEEEEEEvEEEENS_8epilogue10collective6detail29Sm90TmaWarpSpecializedAdapterINS23_15DefaultEpilogueISL_NSB_IJNSB_IJllllEEESD_SW_EEES28_NS22_6thread17LinearCombinationISL_Li1EffLNS29_9ScaleType4KindE0ELNS_15FloatRoundStyleE2ESL_EENS_4gemm15EpilogueDefaultEEEEEvvEEEEvNT_6ParamsE,"ax",@progbits
	.align	128
.text._ZN7cutlass13device_kernelINS_4conv6kernel13ConvUniversalINS1_16ConvProblemShapeILNS1_8OperatorE1ELi3EEENS1_10collective14CollectiveConvINS1_46MainloopSm90TmaGmmaWarpSpecializedImplicitGemmILS5_1ELi28ELi3EN4cute5tupleIJNSA_1CILi1EEESD_SD_EEENS1_36KernelImplicitTmaWarpSpecializedSm90ELi1EEENSB_IJNSC_ILi64EEESH_NSB_IJNSC_ILi32EEEEEEEEENS_10bfloat16_tESL_NSA_8TiledMMAINSA_8MMA_AtomIJNSA_4SM904GMMA27MMA_64x64x16_F32BF16BF16_SSILNSP_5MajorE0ELSR_1ELNSP_7ScaleInE1ELSS_1EEEEEENSA_6LayoutISE_NSB_IJNSC_ILi0EEESW_SW_EEEEENSB_IJNSA_10UnderscoreESZ_SZ_EEEEENS7_6detail26Sm90ImplicitGemmTileTraitsINSA_20SM90_TMA_LOAD_IM2COLENSA_14ComposedLayoutINSA_7SwizzleILi2ELi4ELi3EEENSA_18smem_ptr_flag_bitsILi16EEENSV_INSB_IJNSB_IJNSC_ILi8EEES1A_EEENSB_IJSI_SD_EEENSB_IJSD_NSC_ILi28EEEEEEEEENSB_IJNSB_IJSI_NSC_ILi256EEEEEENSB_IJSD_SW_EEENSB_IJSW_NSC_ILi2048EEEEEEEEEEEEEvEENS13_INSA_13SM90_TMA_LOADENS15_INS16_ILi3ELi4ELi3EEES19_NSV_INSB_IJNSB_IJSH_SD_EEENSB_IJS1A_NSC_ILi4EEEEEES1E_EEENSB_IJS1I_NSB_IJSH_NSC_ILi512EEEEEES1K_EEEEEEEvEEEENS_8epilogue10collective6detail29Sm90TmaWarpSpecializedAdapterINS23_15DefaultEpilogueISL_NSB_IJNSB_IJllllEEESD_SW_EEES28_NS22_6thread17LinearCombinationISL_Li1EffLNS29_9ScaleType4KindE0ELNS_15FloatRoundStyleE2ESL_EENS_4gemm15EpilogueDefaultEEEEEvvEEEEvNT_6ParamsE:
        .type           _ZN7cutlass13device_kernelINS_4conv6kernel13ConvUniversalINS1_16ConvProblemShapeILNS1_8OperatorE1ELi3EEENS1_10collective14CollectiveConvINS1_46MainloopSm90TmaGmmaWarpSpecializedImplicitGemmILS5_1ELi28ELi3EN4cute5tupleIJNSA_1CILi1EEESD_SD_EEENS1_36KernelImplicitTmaWarpSpecializedSm90ELi1EEENSB_IJNSC_ILi64EEESH_NSB_IJNSC_ILi32EEEEEEEEENS_10bfloat16_tESL_NSA_8TiledMMAINSA_8MMA_AtomIJNSA_4SM904GMMA27MMA_64x64x16_F32BF16BF16_SSILNSP_5MajorE0ELSR_1ELNSP_7ScaleInE1ELSS_1EEEEEENSA_6LayoutISE_NSB_IJNSC_ILi0EEESW_SW_EEEEENSB_IJNSA_10UnderscoreESZ_SZ_EEEEENS7_6detail26Sm90ImplicitGemmTileTraitsINSA_20SM90_TMA_LOAD_IM2COLENSA_14ComposedLayoutINSA_7SwizzleILi2ELi4ELi3EEENSA_18smem_ptr_flag_bitsILi16EEENSV_INSB_IJNSB_IJNSC_ILi8EEES1A_EEENSB_IJSI_SD_EEENSB_IJSD_NSC_ILi28EEEEEEEEENSB_IJNSB_IJSI_NSC_ILi256EEEEEENSB_IJSD_SW_EEENSB_IJSW_NSC_ILi2048EEEEEEEEEEEEEvEENS13_INSA_13SM90_TMA_LOADENS15_INS16_ILi3ELi4ELi3EEES19_NSV_INSB_IJNSB_IJSH_SD_EEENSB_IJS1A_NSC_ILi4EEEEEES1E_EEENSB_IJS1I_NSB_IJSH_NSC_ILi512EEEEEES1K_EEEEEEEvEEEENS_8epilogue10collective6detail29Sm90TmaWarpSpecializedAdapterINS23_15DefaultEpilogueISL_NSB_IJNSB_IJllllEEESD_SW_EEES28_NS22_6thread17LinearCombinationISL_Li1EffLNS29_9ScaleType4KindE0ELNS_15FloatRoundStyleE2ESL_EENS_4gemm15EpilogueDefaultEEEEEvvEEEEvNT_6ParamsE,@function
        .size           _ZN7cutlass13device_kernelINS_4conv6kernel13ConvUniversalINS1_16ConvProblemShapeILNS1_8OperatorE1ELi3EEENS1_10collective14CollectiveConvINS1_46MainloopSm90TmaGmmaWarpSpecializedImplicitGemmILS5_1ELi28ELi3EN4cute5tupleIJNSA_1CILi1EEESD_SD_EEENS1_36KernelImplicitTmaWarpSpecializedSm90ELi1EEENSB_IJNSC_ILi64EEESH_NSB_IJNSC_ILi32EEEEEEEEENS_10bfloat16_tESL_NSA_8TiledMMAINSA_8MMA_AtomIJNSA_4SM904GMMA27MMA_64x64x16_F32BF16BF16_SSILNSP_5MajorE0ELSR_1ELNSP_7ScaleInE1ELSS_1EEEEEENSA_6LayoutISE_NSB_IJNSC_ILi0EEESW_SW_EEEEENSB_IJNSA_10UnderscoreESZ_SZ_EEEEENS7_6detail26Sm90ImplicitGemmTileTraitsINSA_20SM90_TMA_LOAD_IM2COLENSA_14ComposedLayoutINSA_7SwizzleILi2ELi4ELi3EEENSA_18smem_ptr_flag_bitsILi16EEENSV_INSB_IJNSB_IJNSC_ILi8EEES1A_EEENSB_IJSI_SD_EEENSB_IJSD_NSC_ILi28EEEEEEEEENSB_IJNSB_IJSI_NSC_ILi256EEEEEENSB_IJSD_SW_EEENSB_IJSW_NSC_ILi2048EEEEEEEEEEEEEvEENS13_INSA_13SM90_TMA_LOADENS15_INS16_ILi3ELi4ELi3EEES19_NSV_INSB_IJNSB_IJSH_SD_EEENSB_IJS1A_NSC_ILi4EEEEEES1E_EEENSB_IJS1I_NSB_IJSH_NSC_ILi512EEEEEES1K_EEEEEEEvEEEENS_8epilogue10collective6detail29Sm90TmaWarpSpecializedAdapterINS23_15DefaultEpilogueISL_NSB_IJNSB_IJllllEEESD_SW_EEES28_NS22_6thread17LinearCombinationISL_Li1EffLNS29_9ScaleType4KindE0ELNS_15FloatRoundStyleE2ESL_EENS_4gemm15EpilogueDefaultEEEEEvvEEEEvNT_6ParamsE,(.L_x_118 - _ZN7cutlass13device_kernelINS_4conv6kernel13ConvUniversalINS1_16ConvProblemShapeILNS1_8OperatorE1ELi3EEENS1_10collective14CollectiveConvINS1_46MainloopSm90TmaGmmaWarpSpecializedImplicitGemmILS5_1ELi28ELi3EN4cute5tupleIJNSA_1CILi1EEESD_SD_EEENS1_36KernelImplicitTmaWarpSpecializedSm90ELi1EEENSB_IJNSC_ILi64EEESH_NSB_IJNSC_ILi32EEEEEEEEENS_10bfloat16_tESL_NSA_8TiledMMAINSA_8MMA_AtomIJNSA_4SM904GMMA27MMA_64x64x16_F32BF16BF16_SSILNSP_5MajorE0ELSR_1ELNSP_7ScaleInE1ELSS_1EEEEEENSA_6LayoutISE_NSB_IJNSC_ILi0EEESW_SW_EEEEENSB_IJNSA_10UnderscoreESZ_SZ_EEEEENS7_6detail26Sm90ImplicitGemmTileTraitsINSA_20SM90_TMA_LOAD_IM2COLENSA_14ComposedLayoutINSA_7SwizzleILi2ELi4ELi3EEENSA_18smem_ptr_flag_bitsILi16EEENSV_INSB_IJNSB_IJNSC_ILi8EEES1A_EEENSB_IJSI_SD_EEENSB_IJSD_NSC_ILi28EEEEEEEEENSB_IJNSB_IJSI_NSC_ILi256EEEEEENSB_IJSD_SW_EEENSB_IJSW_NSC_ILi2048EEEEEEEEEEEEEvEENS13_INSA_13SM90_TMA_LOADENS15_INS16_ILi3ELi4ELi3EEES19_NSV_INSB_IJNSB_IJSH_SD_EEENSB_IJS1A_NSC_ILi4EEEEEES1E_EEENSB_IJS1I_NSB_IJSH_NSC_ILi512EEEEEES1K_EEEEEEEvEEEENS_8epilogue10collective6detail29Sm90TmaWarpSpecializedAdapterINS23_15DefaultEpilogueISL_NSB_IJNSB_IJllllEEESD_SW_EEES28_NS22_6thread17LinearCombinationISL_Li1EffLNS29_9ScaleType4KindE0ELNS_15FloatRoundStyleE2ESL_EENS_4gemm15EpilogueDefaultEEEEEvvEEEEvNT_6ParamsE)
        .other          _ZN7cutlass13device_kernelINS_4conv6kernel13ConvUniversalINS1_16ConvProblemShapeILNS1_8OperatorE1ELi3EEENS1_10collective14CollectiveConvINS1_46MainloopSm90TmaGmmaWarpSpecializedImplicitGemmILS5_1ELi28ELi3EN4cute5tupleIJNSA_1CILi1EEESD_SD_EEENS1_36KernelImplicitTmaWarpSpecializedSm90ELi1EEENSB_IJNSC_ILi64EEESH_NSB_IJNSC_ILi32EEEEEEEEENS_10bfloat16_tESL_NSA_8TiledMMAINSA_8MMA_AtomIJNSA_4SM904GMMA27MMA_64x64x16_F32BF16BF16_SSILNSP_5MajorE0ELSR_1ELNSP_7ScaleInE1ELSS_1EEEEEENSA_6LayoutISE_NSB_IJNSC_ILi0EEESW_SW_EEEEENSB_IJNSA_10UnderscoreESZ_SZ_EEEEENS7_6detail26Sm90ImplicitGemmTileTraitsINSA_20SM90_TMA_LOAD_IM2COLENSA_14ComposedLayoutINSA_7SwizzleILi2ELi4ELi3EEENSA_18smem_ptr_flag_bitsILi16EEENSV_INSB_IJNSB_IJNSC_ILi8EEES1A_EEENSB_IJSI_SD_EEENSB_IJSD_NSC_ILi28EEEEEEEEENSB_IJNSB_IJSI_NSC_ILi256EEEEEENSB_IJSD_SW_EEENSB_IJSW_NSC_ILi2048EEEEEEEEEEEEEvEENS13_INSA_13SM90_TMA_LOADENS15_INS16_ILi3ELi4ELi3EEES19_NSV_INSB_IJNSB_IJSH_SD_EEENSB_IJS1A_NSC_ILi4EEEEEES1E_EEENSB_IJS1I_NSB_IJSH_NSC_ILi512EEEEEES1K_EEEEEEEvEEEENS_8epilogue10collective6detail29Sm90TmaWarpSpecializedAdapterINS23_15DefaultEpilogueISL_NSB_IJNSB_IJllllEEESD_SW_EEES28_NS22_6thread17LinearCombinationISL_Li1EffLNS29_9ScaleType4KindE0ELNS_15FloatRoundStyleE2ESL_EENS_4gemm15EpilogueDefaultEEEEEvvEEEEvNT_6ParamsE,@"STO_CUDA_ENTRY STV_DEFAULT"
_ZN7cutlass13device_kernelINS_4conv6kernel13ConvUniversalINS1_16ConvProblemShapeILNS1_8OperatorE1ELi3EEENS1_10collective14CollectiveConvINS1_46MainloopSm90TmaGmmaWarpSpecializedImplicitGemmILS5_1ELi28ELi3EN4cute5tupleIJNSA_1CILi1EEESD_SD_EEENS1_36KernelImplicitTmaWarpSpecializedSm90ELi1EEENSB_IJNSC_ILi64EEESH_NSB_IJNSC_ILi32EEEEEEEEENS_10bfloat16_tESL_NSA_8TiledMMAINSA_8MMA_AtomIJNSA_4SM904GMMA27MMA_64x64x16_F32BF16BF16_SSILNSP_5MajorE0ELSR_1ELNSP_7ScaleInE1ELSS_1EEEEEENSA_6LayoutISE_NSB_IJNSC_ILi0EEESW_SW_EEEEENSB_IJNSA_10UnderscoreESZ_SZ_EEEEENS7_6detail26Sm90ImplicitGemmTileTraitsINSA_20SM90_TMA_LOAD_IM2COLENSA_14ComposedLayoutINSA_7SwizzleILi2ELi4ELi3EEENSA_18smem_ptr_flag_bitsILi16EEENSV_INSB_IJNSB_IJNSC_ILi8EEES1A_EEENSB_IJSI_SD_EEENSB_IJSD_NSC_ILi28EEEEEEEEENSB_IJNSB_IJSI_NSC_ILi256EEEEEENSB_IJSD_SW_EEENSB_IJSW_NSC_ILi2048EEEEEEEEEEEEEvEENS13_INSA_13SM90_TMA_LOADENS15_INS16_ILi3ELi4ELi3EEES19_NSV_INSB_IJNSB_IJSH_SD_EEENSB_IJS1A_NSC_ILi4EEEEEES1E_EEENSB_IJS1I_NSB_IJSH_NSC_ILi512EEEEEES1K_EEEEEEEvEEEENS_8epilogue10collective6detail29Sm90TmaWarpSpecializedAdapterINS23_15DefaultEpilogueISL_NSB_IJNSB_IJllllEEESD_SW_EEES28_NS22_6thread17LinearCombinationISL_Li1EffLNS29_9ScaleType4KindE0ELNS_15FloatRoundStyleE2ESL_EENS_4gemm15EpilogueDefaultEEEEEvvEEEEvNT_6ParamsE:
[----:B------:R-:W-:Y:S01]  /*0000*/  LDC R1, c[0x0][0x28] ;  /* 0x00000a00ff017b82 */ /* 0x000fe20000000800 */
[----:B------:R-:W0:Y:S01]  /*0010*/  S2R R8, SR_TID.X ;  /* 0x0000000000087919 */ /* 0x000e220000002100 */
[----:B------:R-:W-:Y:S01]  /*0020*/  ELECT P0, URZ, PT ;  /* 0x00000000003f782f */ /* 0x000fe20003800000 */
[----:B------:R-:W-:Y:S01]  /*0030*/  BSSY B0, `(.L_x_0) ;  /* 0x000000f000007945 */ /* 0x000fe20003800000 */
[--C-:B0-----:R-:W-:Y:S02]  /*0040*/  SHF.R.U32.HI R0, RZ, 0x5, R8.reuse ;  /* 0x00000005ff007819 */ /* 0x101fe40000011608 */
[----:B------:R-:W-:-:S03]  /*0050*/  SHF.R.U32.HI R3, RZ, 0x7, R8 ;  /* 0x00000007ff037819 */ /* 0x000fc60000011608 */
[----:B------:R-:W0:Y:S04]  /*0060*/  SHFL.IDX PT, R2, R0, RZ, 0x1f ;  /* 0x00001fff00027589 */ /* 0x000e2800000e0000 */
[----:B------:R1:W2:Y:S01]  /*0070*/  SHFL.IDX PT, R7, R3, RZ, 0x1f ;  /* 0x00001fff03077589 */ /* 0x0002a200000e0000 */
[----:B0-----:R-:W-:-:S13]  /*0080*/  ISETP.NE.OR P0, PT, R2, RZ, !P0 ;  /* 0x000000ff0200720c */ /* 0x001fda0004705670 */
[----:B-12---:R-:W-:Y:S05]  /*0090*/  @P0 BRA `(.L_x_1) ;  /* 0x0000000000200947 */ /* 0x006fea0003800000 */
[----:B------:R-:W-:Y:S02]  /*00a0*/  ULDC.64 UR4, c[0x0][0x198] ;  /* 0x0000660000047ab9 */ /* 0x000fe40000000a00 */
[----:B------:R-:W-:Y:S02]  /*00b0*/  UIADD3 UR6, UP0, UR4, 0xf0, URZ ;  /* 0x000000f004067890 */ /* 0x000fe4000ff1e03f */
[----:B------:R-:W-:Y:S02]  /*00c0*/  UIADD3 UR4, UP1, UR4, 0x270, URZ ;  /* 0x0000027004047890 */ /* 0x000fe4000ff3e03f */
[----:B------:R-:W-:Y:S02]  /*00d0*/  UIADD3.X UR7, URZ, UR5, URZ, UP0, !UPT ;  /* 0x000000053f077290 */ /* 0x000fe400087fe43f */
[----:B------:R-:W-:-:S07]  /*00e0*/  UIADD3.X UR5, URZ, UR5, URZ, UP1, !UPT ;  /* 0x000000053f057290 */ /* 0x000fce0008ffe43f */
[----:B------:R0:W-:Y:S02]  /*00f0*/  UTMACCTL.PF [UR6] ;  /* 0x00000000060079b9 */ /* 0x0001e40008040000 */
[----:B------:R0:W-:Y:S02]  /*0100*/  UTMACCTL.PF [UR4] ;  /* 0x00000000040079b9 */ /* 0x0001e40008040000 */
[----:B0-----:R-:W-:Y:S01]  /*0110*/  NOP ;  /* 0x0000000000007918 */ /* 0x001fe20000000000 */
.L_x_1:
[----:B------:R-:W-:Y:S05]  /*0120*/  BSYNC B0 ;  /* 0x0000000000007941 */ /* 0x000fea0003800000 */
.L_x_0:
[----:B------:R-:W0:Y:S01]  /*0130*/  SHFL.IDX PT, R0, R0, RZ, 0x1f ;  /* 0x00001fff00007589 */ /* 0x000e2200000e0000 */
[----:B------:R-:W-:-:S04]  /*0140*/  SHF.R.S32.HI R3, RZ, 0x1f, R2 ;  /* 0x0000001fff037819 */ /* 0x000fc80000011402 */
[----:B------:R-:W-:Y:S02]  /*0150*/  LEA.HI R3, R3, R2, RZ, 0x2 ;  /* 0x0000000203037211 */ /* 0x000fe400078f10ff */
[----:B0-----:R-:W-:-:S13]  /*0160*/  ISETP.NE.AND P0, PT, R0, RZ, PT ;  /* 0x000000ff0000720c */ /* 0x001fda0003f05270 */
[----:B------:R-:W-:Y:S05]  /*0170*/  @P0 BRA `(.L_x_2) ;  /* 0x0000000400240947 */ /* 0x000fea0003800000 */
[----:B------:R-:W-:Y:S01]  /*0180*/  ELECT P0, URZ, PT ;  /* 0x00000000003f782f */ /* 0x000fe20003800000 */
[----:B------:R-:W-:-:S12]  /*0190*/  BSSY B0, `(.L_x_2) ;  /* 0x0000047000007945 */ /* 0x000fd80003800000 */
[----:B------:R-:W-:Y:S05]  /*01a0*/  @!P0 BRA `(.L_x_3) ;  /* 0x0000000400148947 */ /* 0x000fea0003800000 */
[----:B------:R-:W0:Y:S01]  /*01b0*/  S2UR UR8, SR_CgaCtaId ;  /* 0x00000000000879c3 */ /* 0x000e220000008800 */
[----:B------:R-:W-:Y:S01]  /*01c0*/  UMOV UR4, 0x400 ;  /* 0x0000040000047882 */ /* 0x000fe20000000000 */
[----:B------:R-:W-:Y:S01]  /*01d0*/  UMOV UR5, 0x1 ;  /* 0x0000000100057882 */ /* 0x000fe20000000000 */
[----:B------:R-:W-:Y:S02]  /*01e0*/  UMOV UR6, 0x80 ;  /* 0x0000008000067882 */ /* 0x000fe40000000000 */
[----:B------:R-:W-:-:S04]  /*01f0*/  UIADD3 UR6, -UR6, 0x100000, URZ ;  /* 0x0010000006067890 */ /* 0x000fc8000fffe13f */
[----:B------:R-:W-:Y:S02]  /*0200*/  USHF.L.U32 UR7, UR6, 0xb, URZ ;  /* 0x0000000b06077899 */ /* 0x000fe4000800063f */
[----:B------:R-:W-:Y:S02]  /*0210*/  USHF.L.U32 UR6, UR6, 0x1, URZ ;  /* 0x0000000106067899 */ /* 0x000fe4000800063f */
[----:B0-----:R-:W-:Y:S02]  /*0220*/  ULEA UR8, UR8, UR4, 0x18 ;  /* 0x0000000408087291 */ /* 0x001fe4000f8ec03f */
[----:B------:R-:W-:-:S04]  /*0230*/  UIADD3 UR4, -UR5, 0x100000, URZ ;  /* 0x0010000005047890 */ /* 0x000fc8000fffe13f */
[----:B------:R-:W-:Y:S02]  /*0240*/  USHF.L.U32 UR5, UR4, 0xb, URZ ;  /* 0x0000000b04057899 */ /* 0x000fe4000800063f */
[----:B------:R-:W-:Y:S01]  /*0250*/  USHF.L.U32 UR4, UR4, 0x1, URZ ;  /* 0x0000000104047899 */ /* 0x000fe2000800063f */
[----:B------:R-:W0:Y:S11]  /*0260*/  FENCE.VIEW.ASYNC.S ;  /* 0x00000000000073c6 */ /* 0x000e360000000000 */
[----:B0-----:R0:W1:Y:S01]  /*0270*/  SYNCS.EXCH.64 URZ, [UR8+0x38000], UR4 ;  /* 0x03800004083f75b2 */ /* 0x0010620008000100 */
[----:B------:R0:W2:Y:S01]  /*0280*/  SYNCS.EXCH.64 URZ, [UR8+0x380e0], UR6 ;  /* 0x0380e006083f75b2 */ /* 0x0000a20008000100 */
[----:B------:R0:W3:Y:S01]  /*0290*/  SYNCS.EXCH.64 URZ, [UR8+0x38008], UR4 ;  /* 0x03800804083f75b2 */ /* 0x0000e20008000100 */
[----:B------:R0:W4:Y:S01]  /*02a0*/  SYNCS.EXCH.64 URZ, [UR8+0x380e8], UR6 ;  /* 0x0380e806083f75b2 */ /* 0x0001220008000100 */
[----:B------:R0:W0:Y:S01]  /*02b0*/  SYNCS.EXCH.64 URZ, [UR8+0x38010], UR4 ;  /* 0x03801004083f75b2 */ /* 0x0000220008000100 */
        /* <DEDUP_REMOVED lines=51> */
[----:B-1234-:R-:W-:Y:S01]  /*05f0*/  NOP ;  /* 0x0000000000007918 */ /* 0x01efe20000000000 */
.L_x_3:
[----:B0-----:R-:W-:Y:S05]  /*0600*/  BSYNC B0 ;  /* 0x0000000000007941 */ /* 0x001fea0003800000 */
.L_x_2:
[----:B------:R-:W-:Y:S01]  /*0610*/  ULDC.64 UR4, c[0x0][0x618] ;  /* 0x0001860000047ab9 */ /* 0x000fe20000000a00 */
[----:B------:R-:W-:Y:S01]  /*0620*/  LOP3.LUT R3, R3, 0xfffffffc, RZ, 0xc0, !PT ;  /* 0xfffffffc03037812 */ /* 0x000fe200078ec0ff */
[----:B------:R-:W-:Y:S01]  /*0630*/  NOP ;  /* 0x0000000000007918 */ /* 0x000fe20000000000 */
[----:B------:R-:W-:Y:S01]  /*0640*/  ISETP.NE.U32.AND P0, PT, RZ, UR4, PT ;  /* 0x00000004ff007c0c */ /* 0x000fe2000bf05070 */
[----:B------:R-:W-:Y:S01]  /*0650*/  NOP ;  /* 0x0000000000007918 */ /* 0x000fe20000000000 */
[----:B------:R-:W-:Y:S01]  /*0660*/  BAR.SYNC.DEFER_BLOCKING 0x0 ;  /* 0x0000000000007b1d */ /* 0x000fe20000010000 */
[----:B------:R-:W-:Y:S01]  /*0670*/  IMAD.IADD R6, R2, 0x1, -R3 ;  /* 0x0000000102067824 */ /* 0x000fe200078e0a03 */
[----:B------:R-:W-:Y:S02]  /*0680*/  ISETP.NE.AND.EX P0, PT, RZ, UR5, PT, P0 ;  /* 0x00000005ff007c0c */ /* 0x000fe4000bf05300 */
[C---:B------:R-:W-:Y:S02]  /*0690*/  ISETP.NE.AND P2, PT, R7.reuse, 0x1, PT ;  /* 0x000000010700780c */ /* 0x040fe40003f45270 */
[----:B------:R-:W-:Y:S01]  /*06a0*/  LOP3.LUT P1, RZ, R7, R6, RZ, 0xfc, !PT ;  /* 0x0000000607ff7212 */ /* 0x000fe2000782fcff */
[----:B------:R-:W-:-:S03]  /*06b0*/  ULDC.64 UR12, c[0x0][0x208] ;  /* 0x00008200000c7ab9 */ /* 0x000fc60000000a00 */
[----:B------:R-:W-:-:S04]  /*06c0*/  SEL R3, RZ, 0x1, P1 ;  /* 0x00000001ff037807 */ /* 0x000fc80000800000 */
[----:B------:R-:W-:Y:S01]  /*06d0*/  SEL R3, R3, 0x2, P2 ;  /* 0x0000000203037807 */ /* 0x000fe20001000000 */
[----:B------:R-:W-:Y:S06]  /*06e0*/  @!P0 BRA `(.L_x_4) ;  /* 0x00000000001c8947 */ /* 0x000fec0003800000 */
[----:B------:R-:W0:Y:S02]  /*06f0*/  LDC.64 R4, c[0x0][0x618] ;  /* 0x00018600ff047b82 */ /* 0x000e240000000a00 */
[----:B0-----:R-:W2:Y:S02]  /*0700*/  LDG.E.64 R4, desc[UR12][R4.64] ;  /* 0x0000000c04047981 */ /* 0x001ea4000c1e1b00 */
[----:B--2---:R-:W-:-:S04]  /*0710*/  ISETP.NE.U32.AND P0, PT, R4, RZ, PT ;  /* 0x000000ff0400720c */ /* 0x004fc80003f05070 */
[----:B------:R-:W-:-:S13]  /*0720*/  ISETP.NE.AND.EX P0, PT, R5, RZ, PT, P0 ;  /* 0x000000ff0500720c */ /* 0x000fda0003f05300 */
[----:B------:R-:W-:Y:S05]  /*0730*/  @!P0 BRA `(.L_x_4) ;  /* 0x0000000000088947 */ /* 0x000fea0003800000 */
[----:B------:R2:W5:Y:S01]  /*0740*/  LD.E R0, desc[UR12][R4.64] ;  /* 0x0000000c04007980 */ /* 0x000562000c101900 */
[----:B------:R-:W-:Y:S05]  /*0750*/  BRA `(.L_x_5) ;  /* 0x0000000000207947 */ /* 0x000fea0003800000 */
.L_x_4:
[----:B------:R-:W-:Y:S02]  /*0760*/  ULDC.64 UR4, c[0x0][0x608] ;  /* 0x0001820000047ab9 */ /* 0x000fe40000000a00 */
[----:B------:R-:W-:-:S04]  /*0770*/  ISETP.NE.U32.AND P0, PT, RZ, UR4, PT ;  /* 0x00000004ff007c0c */ /* 0x000fc8000bf05070 */
[----:B------:R-:W-:-:S13]  /*0780*/  ISETP.NE.AND.EX P0, PT, RZ, UR5, PT, P0 ;  /* 0x00000005ff007c0c */ /* 0x000fda000bf05300 */
[----:B------:R-:W-:Y:S05]  /*0790*/  @!P0 BRA `(.L_x_6) ;  /* 0x00000000000c8947 */ /* 0x000fea0003800000 */
[----:B------:R-:W0:Y:S02]  /*07a0*/  LDC.64 R4, c[0x0][0x608] ;  /* 0x00018200ff047b82 */ /* 0x000e240000000a00 */
[----:B0-----:R0:W5:Y:S01]  /*07b0*/  LDG.E R0, desc[UR12][R4.64] ;  /* 0x0000000c04007981 */ /* 0x001162000c1e1900 */
[----:B------:R-:W-:Y:S05]  /*07c0*/  BRA `(.L_x_5) ;  /* 0x0000000000047947 */ /* 0x000fea0003800000 */
.L_x_6:
[----:B------:R-:W1:Y:S02]  /*07d0*/  LDC R0, c[0x0][0x600] ;  /* 0x00018000ff007b82 */ /* 0x000e640000000800 */
.L_x_5:
[----:B------:R-:W-:Y:S02]  /*07e0*/  ULDC.64 UR4, c[0x0][0x620] ;  /* 0x0001880000047ab9 */ /* 0x000fe40000000a00 */
[----:B------:R-:W-:-:S04]  /*07f0*/  ISETP.NE.U32.AND P0, PT, RZ, UR4, PT ;  /* 0x00000004ff007c0c */ /* 0x000fc8000bf05070 */
[----:B------:R-:W-:-:S13]  /*0800*/  ISETP.NE.AND.EX P0, PT, RZ, UR5, PT, P0 ;  /* 0x00000005ff007c0c */ /* 0x000fda000bf05300 */
[----:B------:R-:W-:Y:S05]  /*0810*/  @!P0 BRA `(.L_x_7) ;  /* 0x00000000001c8947 */ /* 0x000fea0003800000 */
[----:B0-2---:R-:W0:Y:S02]  /*0820*/  LDC.64 R4, c[0x0][0x620] ;  /* 0x00018800ff047b82 */ /* 0x005e240000000a00 */
[----:B0-----:R-:W2:Y:S02]  /*0830*/  LDG.E.64 R4, desc[UR12][R4.64] ;  /* 0x0000000c04047981 */ /* 0x001ea4000c1e1b00 */
[----:B--2---:R-:W-:-:S04]  /*0840*/  ISETP.NE.U32.AND P0, PT, R4, RZ, PT ;  /* 0x000000ff0400720c */ /* 0x004fc80003f05070 */
[----:B------:R-:W-:-:S13]  /*0850*/  ISETP.NE.AND.EX P0, PT, R5, RZ, PT, P0 ;  /* 0x000000ff0500720c */ /* 0x000fda0003f05300 */
[----:B------:R-:W-:Y:S05]  /*0860*/  @!P0 BRA `(.L_x_7) ;  /* 0x0000000000088947 */ /* 0x000fea0003800000 */
[----:B------:R0:W5:Y:S01]  /*0870*/  LD.E R2, desc[UR12][R4.64] ;  /* 0x0000000c04027980 */ /* 0x000162000c101900 */
[----:B------:R-:W-:Y:S05]  /*0880*/  BRA `(.L_x_8) ;  /* 0x0000000000207947 */ /* 0x000fea0003800000 */
.L_x_7:
[----:B------:R-:W-:Y:S02]  /*0890*/  ULDC.64 UR4, c[0x0][0x610] ;  /* 0x0001840000047ab9 */ /* 0x000fe40000000a00 */
[----:B------:R-:W-:-:S04]  /*08a0*/  ISETP.NE.U32.AND P0, PT, RZ, UR4, PT ;  /* 0x00000004ff007c0c */ /* 0x000fc8000bf05070 */
[----:B------:R-:W-:-:S13]  /*08b0*/  ISETP.NE.AND.EX P0, PT, RZ, UR5, PT, P0 ;  /* 0x00000005ff007c0c */ /* 0x000fda000bf05300 */
[----:B------:R-:W-:Y:S05]  /*08c0*/  @!P0 BRA `(.L_x_9) ;  /* 0x00000000000c8947 */ /* 0x000fea0003800000 */
[----:B0-2---:R-:W0:Y:S02]  /*08d0*/  LDC.64 R4, c[0x0][0x610] ;  /* 0x00018400ff047b82 */ /* 0x005e240000000a00 */
[----:B0-----:R4:W5:Y:S01]  /*08e0*/  LDG.E R2, desc[UR12][R4.64] ;  /* 0x0000000c04027981 */ /* 0x001962000c1e1900 */
[----:B------:R-:W-:Y:S05]  /*08f0*/  BRA `(.L_x_8) ;  /* 0x0000000000047947 */ /* 0x000fea0003800000 */
.L_x_9:
[----:B------:R-:W3:Y:S02]  /*0900*/  LDC R2, c[0x0][0x604] ;  /* 0x00018100ff027b82 */ /* 0x000ee40000000800 */
.L_x_8:
[----:B0-2-4-:R-:W0:Y:S01]  /*0910*/  LDC R4, c[0x0][0x3e8] ;  /* 0x0000fa00ff047b82 */ /* 0x015e220000000800 */
[----:B------:R-:W-:Y:S01]  /*0920*/  ULDC UR4, c[0x0][0x3dc] ;  /* 0x0000f70000047ab9 */ /* 0x000fe20000000800 */
[----:B------:R-:W-:Y:S01]  /*0930*/  ISETP.NE.AND P0, PT, R7, RZ, PT ;  /* 0x000000ff0700720c */ /* 0x000fe20003f05270 */
[----:B------:R-:W-:Y:S01]  /*0940*/  UIADD3 UR4, UR4, 0x1f, URZ ;  /* 0x0000001f04047890 */ /* 0x000fe2000fffe03f */
[----:B------:R-:W-:-:S03]  /*0950*/  ULDC.64 UR6, c[0x0][0x3e0] ;  /* 0x0000f80000067ab9 */ /* 0x000fc60000000a00 */
[----:B------:R-:W-:Y:S02]  /*0960*/  USHF.R.S32.HI UR5, URZ, 0x1f, UR4 ;  /* 0x0000001f3f057899 */ /* 0x000fe40008011404 */
[----:B------:R-:W-:Y:S02]  /*0970*/  UIMAD UR6, UR7, UR6, URZ ;  /* 0x00000006070672a4 */ /* 0x000fe4000f8e023f */
[----:B------:R-:W-:-:S04]  /*0980*/  ULEA.HI UR5, UR5, UR4, URZ, 0x5 ;  /* 0x0000000405057291 */ /* 0x000fc8000f8f283f */
[----:B------:R-:W-:Y:S01]  /*0990*/  USHF.R.S32.HI UR15, URZ, 0x5, UR5 ;  /* 0x000000053f0f7899 */ /* 0x000fe20008011405 */
[----:B0-----:R-:W-:-:S05]  /*09a0*/  IMAD R4, R4, UR6, RZ ;  /* 0x0000000604047c24 */ /* 0x001fca000f8e02ff */
[----:B------:R-:W-:Y:S01]  /*09b0*/  IMAD R4, R4, UR15, RZ ;  /* 0x0000000f04047c24 */ /* 0x000fe2000f8e02ff */
[----:B------:R-:W-:Y:S06]  /*09c0*/  @!P0 BRA `(.L_x_10) ;  /* 0x0000002c00848947 */ /* 0x000fec0003800000 */
[----:B------:R-:W-:-:S13]  /*09d0*/  ISETP.NE.AND P0, PT, R7, 0x1, PT ;  /* 0x000000010700780c */ /* 0x000fda0003f05270 */
[----:B------:R-:W-:Y:S05]  /*09e0*/  @P0 EXIT ;  /* 0x000000000000094d */ /* 0x000fea0003800000 */
[----:B------:R-:W-:Y:S01]  /*09f0*/  ISETP.GE.AND P0, PT, R4, 0x1, PT ;  /* 0x000000010400780c */ /* 0x000fe20003f06270 */
[----:B------:R-:W-:Y:S01]  /*0a00*/  UMOV UR4, URZ ;  /* 0x0000003f00047c82 */ /* 0x000fe20008000000 */
[----:B------:R-:W-:Y:S02]  /*0a10*/  CS2R R54, SRZ ;  /* 0x0000000000367805 */ /* 0x000fe4000001ff00 */
[----:B------:R-:W-:Y:S02]  /*0a20*/  CS2R R24, SRZ ;  /* 0x0000000000187805 */ /* 0x000fe4000001ff00 */
[----:B------:R-:W-:Y:S02]  /*0a30*/  CS2R R26, SRZ ;  /* 0x00000000001a7805 */ /* 0x000fe4000001ff00 */
[----:B------:R-:W-:Y:S02]  /*0a40*/  CS2R R28, SRZ ;  /* 0x00000000001c7805 */ /* 0x000fe4000001ff00 */
[----:B------:R-:W-:-:S02]  /*0a50*/  CS2R R30, SRZ ;  /* 0x00000000001e7805 */ /* 0x000fc4000001ff00 */
[----:B------:R-:W-:Y:S02]  /*0a60*/  CS2R R32, SRZ ;  /* 0x0000000000207805 */ /* 0x000fe4000001ff00 */
        /* <DEDUP_REMOVED lines=9> */
[----:B------:R-:W-:Y:S01]  /*0b00*/  CS2R R52, SRZ ;  /* 0x0000000000347805 */ /* 0x000fe2000001ff00 */
[----:B------:R-:W-:Y:S06]  /*0b10*/  @!P0 BRA `(.L_x_11) ;  /* 0x0000000000748947 */ /* 0x000fec0003800000 */
[----:B------:R-:W-:-:S04]  /*0b20*/  LOP3.LUT R5, R3, 0x1, RZ, 0xfc, !PT ;  /* 0x0000000103057812 */ /* 0x000fc800078efcff */
[----:B------:R-:W-:-:S13]  /*0b30*/  ISETP.NE.AND P0, PT, R5, 0x3, PT ;  /* 0x000000030500780c */ /* 0x000fda0003f05270 */
[----:B------:R-:W-:Y:S05]  /*0b40*/  @!P0 BRA `(.L_x_12) ;  /* 0x0000000000048947 */ /* 0x000fea0003800000 */
[----:B------:R-:W-:Y:S01]  /*0b50*/  BPT.TRAP 0x1 ;  /* 0x000000040000795c */ /* 0x000fe20000300000 */
.L_x_12:
[----:B------:R-:W0:Y:S01]  /*0b60*/  S2UR UR5, SR_CgaCtaId ;  /* 0x00000000000579c3 */ /* 0x000e220000008800 */
[----:B------:R-:W-:Y:S01]  /*0b70*/  SHF.L.U32 R5, RZ, 0x1f, RZ ;  /* 0x0000001fff057819 */ /* 0x000fe200000006ff */
[----:B------:R-:W-:Y:S02]  /*0b80*/  UMOV UR4, 0x400 ;  /* 0x0000040000047882 */ /* 0x000fe40000000000 */
[----:B0-----:R-:W-:-:S12]  /*0b90*/  ULEA UR5, UR5, UR4, 0x18 ;  /* 0x0000000405057291 */ /* 0x001fd8000f8ec03f */
.L_x_13:
[----:B0-----:R-:W-:-:S04]  /*0ba0*/  IMAD.U32 R6, RZ, RZ, UR5 ;  /* 0x00000005ff067e24 */ /* 0x001fc8000f8e00ff */
[----:B------:R0:W2:Y:S03]  /*0bb0*/  SYNCS.PHASECHK.TRANS64.TRYWAIT P0, [R6+URZ+0x38000], R5 ;  /* 0x03800005060075a7 */ /* 0x0000a6000800017f */
[----:B--2---:R-:W-:Y:S05]  /*0bc0*/  @!P0 NANOSLEEP.SYNCS 0x989680 ;  /* 0x009896800000895d */ /* 0x004fea0003900000 */
[----:B------:R-:W2:Y:S02]  /*0bd0*/  @!P0 SYNCS.PHASECHK.TRANS64 P0, [R6+URZ+0x38000], R5 ;  /* 0x03800005060085a7 */ /* 0x000ea4000800007f */
[----:B--2---:R-:W-:Y:S05]  /*0be0*/  @!P0 BRA `(.L_x_13) ;  /* 0xfffffffc00ec8947 */ /* 0x004fea000383ffff */
[----:B------:R-:W-:Y:S01]  /*0bf0*/  USHF.R.U32.HI UR4, URZ, 0x4, UR5 ;  /* 0x000000043f047899 */ /* 0x000fe20008011605 */
[----:B------:R-:W-:Y:S01]  /*0c00*/  WARPGROUP.ARRIVE ;  /* 0x00000000000079c5 */ /* 0x000fe20000000000 */
[----:B------:R-:W-:Y:S02]  /*0c10*/  UIADD3 UR5, UR5, 0x1c000, URZ ;  /* 0x0001c00005057890 */ /* 0x000fe4000fffe03f */
[----:B------:R-:W-:Y:S02]  /*0c20*/  ULOP3.LUT UR4, UR4, 0x3fff, URZ, 0xc0, !UPT ;  /* 0x00003fff04047892 */ /* 0x000fe4000f8ec03f */
[----:B------:R-:W-:Y:S02]  /*0c30*/  USHF.R.U32.HI UR5, URZ, 0x4, UR5 ;  /* 0x000000043f057899 */ /* 0x000fe40008011605 */
[----:B------:R-:W-:Y:S02]  /*0c40*/  ULOP3.LUT UR4, UR4, 0x10000, URZ, 0xfc, !UPT ;  /* 0x0001000004047892 */ /* 0x000fe4000f8efc3f */
[----:B------:R-:W-:Y:S01]  /*0c50*/  ULOP3.LUT UR6, UR5, 0x3fff, URZ, 0xc0, !UPT ;  /* 0x00003fff05067892 */ /* 0x000fe2000f8ec03f */
[----:B------:R-:W-:-:S02]  /*0c60*/  UMOV UR7, 0x40000040 ;  /* 0x4000004000077882 */ /* 0x000fc40000000000 */
[----:B------:R-:W-:-:S06]  /*0c70*/  UMOV UR5, 0x80000020 ;  /* 0x8000002000057882 */ /* 0x000fcc0000000000 */
[----:B------:R-:W-:Y:S01]  /*0c80*/  HGMMA.64x64x16.F32.BF16 R24, gdesc[UR4].tnspB, RZ, !UPT ;  /* 0x40e00000041879f0 */ /* 0x000fe2000c7018ff */
[----:B------:R-:W-:Y:S02]  /*0c90*/  UIADD3 UR4, UR4, 0x2, URZ ;  /* 0x0000000204047890 */ /* 0x000fe4000fffe03f */
[----:B------:R-:W-:Y:S01]  /*0ca0*/  UIADD3 UR6, UR6, 0x80, URZ ;  /* 0x0000008006067890 */ /* 0x000fe2000fffe03f */
[----:B------:R-:W-:Y:S01]  /*0cb0*/  UMOV UR5, 0x80000020 ;  /* 0x8000002000057882 */ /* 0x000fe20000000000 */
[----:B------:R-:W-:-:S07]  /*0cc0*/  UMOV UR7, 0x40000040 ;  /* 0x4000004000077882 */ /* 0x000fce0000000000 */
[----:B------:R-:W-:Y:S01]  /*0cd0*/  HGMMA.64x64x16.F32.BF16 R24, gdesc[UR4].tnspB, R24, gsb0 ;  /* 0x40e00000041879f0 */ /* 0x000fe20008001818 */
[----:B------:R-:W-:-:S05]  /*0ce0*/  UMOV UR4, 0x1 ;  /* 0x0000000100047882 */ /* 0x000fca0000000000 */
.L_x_11:
[----:B0-----:R-:W-:-:S05]  /*0cf0*/  VIMNMX R5, R4, 0x1, PT ;  /* 0x0000000104057848 */ /* 0x001fca0003fe0100 */
[----:B------:R-:W-:-:S05]  /*0d00*/  IMAD.IADD R7, R4, 0x1, -R5 ;  /* 0x0000000104077824 */ /* 0x000fca00078e0a05 */
[----:B------:R-:W-:-:S13]  /*0d10*/  ISETP.GE.AND P0, PT, R7, 0x1, PT ;  /* 0x000000010700780c */ /* 0x000fda0003f06270 */
[----:B------:R-:W-:Y:S05]  /*0d20*/  @!P0 BRA `(.L_x_14) ;  /* 0x0000000000ec8947 */ /* 0x000fea0003800000 */
[----:B------:R-:W0:Y:S01]  /*0d30*/  S2UR UR6, SR_CgaCtaId ;  /* 0x00000000000679c3 */ /* 0x000e220000008800 */
[----:B------:R-:W-:Y:S01]  /*0d40*/  UMOV UR5, 0x400 ;  /* 0x0000040000057882 */ /* 0x000fe20000000000 */
[----:B------:R-:W-:Y:S01]  /*0d50*/  LOP3.LUT R5, RZ, R4, RZ, 0x33, !PT ;  /* 0x00000004ff057212 */ /* 0x000fe200078e33ff */
[----:B------:R-:W-:Y:S01]  /*0d60*/  IMAD.MOV.U32 R8, RZ, RZ, RZ ;  /* 0x000000ffff087224 */ /* 0x000fe200078e00ff */
[----:B------:R-:W-:Y:S01]  /*0d70*/  LOP3.LUT R10, R3, 0x1, RZ, 0xfc, !PT ;  /* 0x00000001030a7812 */ /* 0x000fe200078efcff */
[----:B------:R-:W-:Y:S01]  /*0d80*/  UISETP.NE.U32.AND UP0, UPT, UR4, URZ, UPT ;  /* 0x0000003f0400728c */ /* 0x000fe2000bf05070 */
[----:B------:R-:W-:-:S04]  /*0d90*/  VIMNMX R5, R5, -0x2, !PT ;  /* 0xfffffffe05057848 */ /* 0x000fc80007fe0100 */
[----:B------:R-:W-:Y:S01]  /*0da0*/  IADD3 R5, R5, 0x2, R4 ;  /* 0x0000000205057810 */ /* 0x000fe20007ffe004 */
[----:B0-----:R-:W-:-:S04]  /*0db0*/  ULEA UR7, UR6, UR5, 0x18 ;  /* 0x0000000506077291 */ /* 0x001fc8000f8ec03f */
[----:B------:R-:W-:Y:S02]  /*0dc0*/  UIADD3 UR5, UR7, 0x1c000, URZ ;  /* 0x0001c00007057890 */ /* 0x000fe4000fffe03f */
[----:B------:R-:W-:Y:S02]  /*0dd0*/  USHF.R.U32.HI UR6, URZ, 0x4, UR7 ;  /* 0x000000043f067899 */ /* 0x000fe40008011607 */
[----:B------:R-:W-:Y:S02]  /*0de0*/  USHF.R.U32.HI UR5, URZ, 0x4, UR5 ;  /* 0x000000043f057899 */ /* 0x000fe40008011605 */
[----:B------:R-:W-:Y:S02]  /*0df0*/  ULOP3.LUT UR6, UR6, 0x3fff, URZ, 0xc0, !UPT ;  /* 0x00003fff06067892 */ /* 0x000fe4000f8ec03f */
[----:B------:R-:W-:Y:S02]  /*0e00*/  ULOP3.LUT UR14, UR5, 0x3fff, URZ, 0xc0, !UPT ;  /* 0x00003fff050e7892 */ /* 0x000fe4000f8ec03f */
[----:B------:R-:W-:Y:S01]  /*0e10*/  ULOP3.LUT UR15, UR6, 0x10000, URZ, 0xfc, !UPT ;  /* 0x00010000060f7892 */ /* 0x000fe2000f8efc3f */
[----:B------:R-:W-:-:S11]  /*0e20*/  UMOV UR5, URZ ;  /* 0x0000003f00057c82 */ /* 0x000fd60008000000 */
.L_x_19:
[----:B------:R-:W-:-:S13]  /*0e30*/  ISETP.NE.AND P1, PT, R10, 0x3, PT ;  /* 0x000000030a00780c */ /* 0x000fda0003f25270 */
[----:B0-----:R-:W-:Y:S05]  /*0e40*/  @!P1 BRA `(.L_x_15) ;  /* 0x0000000000049947 */ /* 0x001fea0003800000 */
[----:B------:R-:W-:Y:S01]  /*0e50*/  BPT.TRAP 0x1 ;  /* 0x000000040000795c */ /* 0x000fe20000300000 */
.L_x_15:
[----:B------:R-:W-:Y:S01]  /*0e60*/  SHF.L.U32 R6, R8, 0x1f, RZ ;  /* 0x0000001f08067819 */ /* 0x000fe200000006ff */
[----:B------:R-:W-:-:S12]  /*0e70*/  ULEA UR6, UR4, UR7, 0x3 ;  /* 0x0000000704067291 */ /* 0x000fd8000f8e183f */
.L_x_16:
[----:B0-----:R-:W-:-:S04]  /*0e80*/  IMAD.U32 R9, RZ, RZ, UR6 ;  /* 0x00000006ff097e24 */ /* 0x001fc8000f8e00ff */
[----:B------:R0:W2:Y:S03]  /*0e90*/  SYNCS.PHASECHK.TRANS64.TRYWAIT P0, [R9+URZ+0x38000], R6 ;  /* 0x03800006090075a7 */ /* 0x0000a6000800017f */
[----:B--2---:R-:W-:Y:S05]  /*0ea0*/  @!P0 NANOSLEEP.SYNCS 0x989680 ;  /* 0x009896800000895d */ /* 0x004fea0003900000 */
[----:B------:R-:W2:Y:S02]  /*0eb0*/  @!P0 SYNCS.PHASECHK.TRANS64 P0, [R9+URZ+0x38000], R6 ;  /* 0x03800006090085a7 */ /* 0x000ea4000800007f */
[----:B--2---:R-:W-:Y:S05]  /*0ec0*/  @!P0 BRA `(.L_x_16) ;  /* 0xfffffffc00ec8947 */ /* 0x004fea000383ffff */
[----:B------:R-:W-:Y:S01]  /*0ed0*/  ULEA UR8, UR4, UR15, 0x8 ;  /* 0x0000000f04087291 */ /* 0x000fe2000f8e403f */
[----:B------:R-:W-:Y:S01]  /*0ee0*/  WARPGROUP.ARRIVE ;  /* 0x00000000000079c5 */ /* 0x000fe20000000000 */
[----:B------:R-:W-:Y:S01]  /*0ef0*/  ULEA UR10, UR4, UR14, 0x8 ;  /* 0x0000000e040a7291 */ /* 0x000fe2000f8e403f */
[----:B------:R-:W-:Y:S01]  /*0f00*/  UMOV UR9, 0x80000020 ;  /* 0x8000002000097882 */ /* 0x000fe20000000000 */
[----:B------:R-:W-:-:S07]  /*0f10*/  UMOV UR11, 0x40000040 ;  /* 0x40000040000b7882 */ /* 0x000fce0000000000 */
[----:B------:R-:W-:Y:S01]  /*0f20*/  HGMMA.64x64x16.F32.BF16 R24, gdesc[UR8].tnspB, R24, UP0 ;  /* 0x40e00000081879f0 */ /* 0x000fe2000bf01818 */
[----:B------:R-:W-:Y:S02]  /*0f30*/  UIADD3 UR8, UR8, 0x2, URZ ;  /* 0x0000000208087890 */ /* 0x000fe4000fffe03f */
[----:B------:R-:W-:Y:S01]  /*0f40*/  UIADD3 UR10, UR10, 0x80, URZ ;  /* 0x000000800a0a7890 */ /* 0x000fe2000fffe03f */
[----:B------:R-:W-:Y:S01]  /*0f50*/  UMOV UR9, 0x80000020 ;  /* 0x8000002000097882 */ /* 0x000fe20000000000 */
[----:B------:R-:W-:-:S07]  /*0f60*/  UMOV UR11, 0x40000040 ;  /* 0x40000040000b7882 */ /* 0x000fce0000000000 */
[----:B------:R-:W-:Y:S03]  /*0f70*/  HGMMA.64x64x16.F32.BF16 R24, gdesc[UR8].tnspB, R24, gsb0 ;  /* 0x40e00000081879f0 */ /* 0x000fe60008001818 */
[----:B------:R-:W-:Y:S02]  /*0f80*/  WARPGROUP.DEPBAR.LE gsb0, 0x1 ;  /* 0x00008000000079c5 */ /* 0x000fe40000010100 */
[----:B------:R-:W-:Y:S05]  /*0f90*/  @!P1 BRA `(.L_x_17) ;  /* 0x0000000000049947 */ /* 0x000fea0003800000 */
[----:B------:R-:W-:Y:S01]  /*0fa0*/  BPT.TRAP 0x1 ;  /* 0x000000040000795c */ /* 0x000fe20000300000 */
.L_x_17:
[----:B------:R-:W-:Y:S01]  /*0fb0*/  ULEA UR6, UR5, UR7, 0x3 ;  /* 0x0000000705067291 */ /* 0x000fe2000f8e183f */
[----:B------:R-:W-:-:S03]  /*0fc0*/  ISETP.GT.U32.AND P0, PT, R3, 0x1, PT ;  /* 0x000000010300780c */ /* 0x000fc60003f04070 */
[----:B------:R-:W-:-:S04]  /*0fd0*/  UIADD3 UR6, UR6, 0x380e0, URZ ;  /* 0x000380e006067890 */ /* 0x000fc8000fffe03f */
[----:B------:R-:W-:-:S09]  /*0fe0*/  UPRMT UR6, URZ, 0x654, UR6 ;  /* 0x000006543f067896 */ /* 0x000fd20008000006 */
[----:B------:R-:W-:Y:S01]  /*0ff0*/  SYNCS.ARRIVE.TRANS64.RED.A1T0 RZ, [UR6], RZ ;  /* 0x000000ffffff79a7 */ /* 0x000fe20008100406 */
[----:B------:R-:W-:Y:S05]  /*1000*/  @P0 BRA `(.L_x_18) ;  /* 0x0000000000040947 */ /* 0x000fea0003800000 */
[----:B------:R-:W-:Y:S01]  /*1010*/  BPT.TRAP 0x1 ;  /* 0x000000040000795c */ /* 0x000fe20000300000 */
.L_x_18:
[----:B------:R-:W-:Y:S01]  /*1020*/  VIADD R5, R5, 0xffffffff ;  /* 0xffffffff05057836 */ /* 0x000fe20000000000 */
[----:B------:R-:W-:Y:S02]  /*1030*/  UIADD3 UR4, UR4, 0x1, URZ ;  /* 0x0000000104047890 */ /* 0x000fe4000fffe03f */
[----:B------:R-:W-:Y:S02]  /*1040*/  UIADD3 UR5, UR5, 0x1, URZ ;  /* 0x0000000105057890 */ /* 0x000fe4000fffe03f */
[----:B------:R-:W-:Y:S01]  /*1050*/  ISETP.GT.AND P0, PT, R5, 0x1, PT ;  /* 0x000000010500780c */ /* 0x000fe20003f04270 */
[----:B------:R-:W-:Y:S02]  /*1060*/  UISETP.NE.AND UP0, UPT, UR4, 0x1c, UPT ;  /* 0x0000001c0400788c */ /* 0x000fe4000bf05270 */
[----:B------:R-:W-:Y:S02]  /*1070*/  UISETP.NE.AND UP1, UPT, UR5, 0x1c, UPT ;  /* 0x0000001c0500788c */ /* 0x000fe4000bf25270 */
[----:B------:R-:W-:-:S02]  /*1080*/  USEL UR6, URZ, 0x1, UP0 ;  /* 0x000000013f067887 */ /* 0x000fc40008000000 */
[----:B------:R-:W-:Y:S02]  /*1090*/  USEL UR4, UR4, URZ, UP0 ;  /* 0x0000003f04047287 */ /* 0x000fe40008000000 */
[----:B------:R-:W-:Y:S02]  /*10a0*/  USEL UR5, UR5, URZ, UP1 ;  /* 0x0000003f05057287 */ /* 0x000fe40008800000 */
[----:B------:R-:W-:Y:S01]  /*10b0*/  UPLOP3.LUT UP0, UPT, UPT, UPT, UPT, 0x80, 0x0 ;  /* 0x000000000000789c */ /* 0x000fe20003f0f070 */
[----:B------:R-:W-:Y:S01]  /*10c0*/  LOP3.LUT R8, R8, UR6, RZ, 0x3c, !PT ;  /* 0x0000000608087c12 */ /* 0x000fe2000f8e3cff */
[----:B------:R-:W-:Y:S09]  /*10d0*/  @P0 BRA `(.L_x_19) ;  /* 0xfffffffc00540947 */ /* 0x000ff2000383ffff */
.L_x_14:
[----:B------:R-:W-:Y:S01]  /*10e0*/  ISETP.GE.AND P0, PT, R4, 0x1, PT ;  /* 0x000000010400780c */ /* 0x000fe20003f06270 */
[----:B------:R-:W-:-:S12]  /*10f0*/  WARPGROUP.DEPBAR.LE gsb0, 0x0 ;  /* 0x00008000000079c5 */ /* 0x000fd80000010000 */
[----:B------:R-:W-:Y:S05]  /*1100*/  @!P0 BRA `(.L_x_20) ;  /* 0x0000000000448947 */ /* 0x000fea0003800000 */
[----:B------:R-:W-:-:S04]  /*1110*/  LOP3.LUT R4, R3, 0x1, RZ, 0xfc, !PT ;  /* 0x0000000103047812 */ /* 0x000fc800078efcff */
[----:B------:R-:W-:-:S13]  /*1120*/  ISETP.NE.AND P0, PT, R4, 0x3, PT ;  /* 0x000000030400780c */ /* 0x000fda0003f05270 */
[----:B------:R-:W-:Y:S05]  /*1130*/  @!P0 BRA `(.L_x_21) ;  /* 0x0000000000048947 */ /* 0x000fea0003800000 */
[----:B------:R-:W-:Y:S01]  /*1140*/  BPT.TRAP 0x1 ;  /* 0x000000040000795c */ /* 0x000fe20000300000 */
.L_x_21:
[----:B0-----:R-:W0:Y:S01]  /*1150*/  S2R R9, SR_CgaCtaId ;  /* 0x0000000000097919 */ /* 0x001e220000008800 */
[----:B------:R-:W-:Y:S02]  /*1160*/  SHF.R.U32.HI R4, RZ, 0x2, R7 ;  /* 0x00000002ff047819 */ /* 0x000fe40000011607 */
[----:B------:R-:W-:Y:S02]  /*1170*/  MOV R6, 0x400 ;  /* 0x0000040000067802 */ /* 0x000fe40000000f00 */
[----:B------:R-:W-:Y:S01]  /*1180*/  ISETP.GT.U32.AND P0, PT, R3, 0x1, PT ;  /* 0x000000010300780c */ /* 0x000fe20003f04070 */
[----:B------:R-:W-:-:S04]  /*1190*/  IMAD.WIDE.U32 R4, R4, 0x24924925, RZ ;  /* 0x2492492504047825 */ /* 0x000fc800078e00ff */
[----:B------:R-:W-:Y:S01]  /*11a0*/  IMAD R4, R5, -0x1c, R7 ;  /* 0xffffffe405047824 */ /* 0x000fe200078e0207 */
[----:B0-----:R-:W-:-:S05]  /*11b0*/  LEA R9, R9, R6, 0x18 ;  /* 0x0000000609097211 */ /* 0x001fca00078ec0ff */
[----:B------:R-:W-:-:S04]  /*11c0*/  IMAD R4, R4, 0x8, R9 ;  /* 0x0000000804047824 */ /* 0x000fc800078e0209 */
[----:B------:R-:W-:-:S05]  /*11d0*/  VIADD R4, R4, 0x380e0 ;  /* 0x000380e004047836 */ /* 0x000fca0000000000 */
[----:B------:R-:W-:-:S04]  /*11e0*/  PRMT R4, RZ, 0x654, R4 ;  /* 0x00000654ff047816 */ /* 0x000fc80000000004 */
[----:B------:R2:W-:Y:S01]  /*11f0*/  SYNCS.ARRIVE.TRANS64.RED.A1T0 RZ, [R4+URZ], RZ ;  /* 0x000000ff04ff79a7 */ /* 0x0005e2000810043f */
[----:B------:R-:W-:Y:S05]  /*1200*/  @P0 BRA `(.L_x_20) ;  /* 0x0000000000040947 */ /* 0x000fea0003800000 */
[----:B------:R-:W-:Y:S01]  /*1210*/  BPT.TRAP 0x1 ;  /* 0x000000040000795c */ /* 0x000fe20000300000 */
.L_x_20:
[----:B--2---:R-:W2:Y:S01]  /*1220*/  S2R R4, SR_TID.X ;  /* 0x0000000000047919 */ /* 0x004ea20000002100 */
[----:B------:R-:W-:Y:S01]  /*1230*/  ULDC.64 UR4, c[0x0][0x280] ;  /* 0x0000a00000047ab9 */ /* 0x000fe20000000a00 */
[----:B0-----:R-:W0:Y:S01]  /*1240*/  S2R R9, SR_CTAID.Y ;  /* 0x0000000000097919 */ /* 0x001e220000002600 */
[----:B------:R-:W4:Y:S01]  /*1250*/  S2R R11, SR_CTAID.X ;  /* 0x00000000000b7919 */ /* 0x000f220000002500 */
[----:B--2---:R-:W-:-:S04]  /*1260*/  SHF.R.S32.HI R3, RZ, 0x1f, R4 ;  /* 0x0000001fff037819 */ /* 0x004fc80000011404 */
[----:B------:R-:W-:Y:S01]  /*1270*/  LEA.HI R3, R3, R4, RZ, 0x7 ;  /* 0x0000000403037211 */ /* 0x000fe200078f38ff */
[----:B0-----:R-:W-:-:S03]  /*1280*/  IMAD.SHL.U32 R9, R9, 0x40, RZ ;  /* 0x0000004009097824 */ /* 0x001fc600078e00ff */
[----:B------:R-:W-:Y:S02]  /*1290*/  LOP3.LUT R3, R3, 0xffffff80, RZ, 0xc0, !PT ;  /* 0xffffff8003037812 */ /* 0x000fe400078ec0ff */
[----:B------:R-:W-:-:S03]  /*12a0*/  ISETP.GE.AND P0, PT, R9, UR5, PT ;  /* 0x0000000509007c0c */ /* 0x000fc6000bf06270 */
[----:B------:R-:W-:Y:S02]  /*12b0*/  IMAD.IADD R5, R4, 0x1, -R3 ;  /* 0x0000000104057824 */ /* 0x000fe400078e0a03 */
[----:B----4-:R-:W-:-:S03]  /*12c0*/  IMAD.SHL.U32 R3, R11, 0x40, RZ ;  /* 0x000000400b037824 */ /* 0x010fc600078e00ff */
[----:B------:R-:W-:Y:S02]  /*12d0*/  SHF.R.S32.HI R8, RZ, 0x1f, R5 ;  /* 0x0000001fff087819 */ /* 0x000fe40000011405 */
[----:B------:R-:W-:Y:S02]  /*12e0*/  ISETP.GE.OR P0, PT, R3, UR4, P0 ;  /* 0x0000000403007c0c */ /* 0x000fe40008706670 */
[----:B------:R-:W-:-:S04]  /*12f0*/  LEA.HI R4, R8, R5, RZ, 0x2 ;  /* 0x0000000508047211 */ /* 0x000fc800078f10ff */
[--C-:B------:R-:W-:Y:S02]  /*1300*/  SHF.R.S32.HI R12, RZ, 0x2, R4.reuse ;  /* 0x00000002ff0c7819 */ /* 0x100fe40000011404 */
[----:B------:R-:W-:-:S04]  /*1310*/  SHF.R.S32.HI R7, RZ, 0x1f, R4 ;  /* 0x0000001fff077819 */ /* 0x000fc80000011404 */
[----:B------:R-:W-:-:S04]  /*1320*/  LEA.HI R7, R7, R12, RZ, 0x3 ;  /* 0x0000000c07077211 */ /* 0x000fc800078f18ff */
[----:B------:R-:W-:Y:S01]  /*1330*/  LOP3.LUT R13, R7, 0xfffffff8, RZ, 0xc0, !PT ;  /* 0xfffffff8070d7812 */ /* 0x000fe200078ec0ff */
[----:B------:R-:W-:Y:S06]  /*1340*/  @P0 EXIT ;  /* 0x000000000000094d */ /* 0x000fec0003800000 */
[----:B------:R-:W0:Y:S01]  /*1350*/  LDC.64 R6, c[0x0][0x658] ;  /* 0x00019600ff067b82 */ /* 0x000e220000000a00 */
[----:B------:R-:W-:Y:S01]  /*1360*/  LOP3.LUT R10, R4, 0x7ffffffc, RZ, 0xc0, !PT ;  /* 0x7ffffffc040a7812 */ /* 0x000fe200078ec0ff */
[----:B------:R-:W-:Y:S01]  /*1370*/  IMAD.IADD R4, R12, 0x1, -R13 ;  /* 0x000000010c047824 */ /* 0x000fe200078e0a0d */
[----:B------:R-:W-:Y:S02]  /*1380*/  LEA.HI R8, R8, R5, RZ, 0x5 ;  /* 0x0000000508087211 */ /* 0x000fe400078f28ff */
[----:B---3-5:R-:W-:Y:S01]  /*1390*/  FSETP.NEU.AND P1, PT, R2, RZ, PT ;  /* 0x000000ff0200720b */ /* 0x028fe20003f2d000 */
[----:B------:R-:W-:Y:S01]  /*13a0*/  IMAD.IADD R10, R5, 0x1, -R10 ;  /* 0x00000001050a7824 */ /* 0x000fe200078e0a0a */
[----:B------:R-:W-:Y:S02]  /*13b0*/  SHF.R.S32.HI R5, RZ, 0x1f, R4 ;  /* 0x0000001fff057819 */ /* 0x000fe40000011404 */
[----:B------:R-:W-:Y:S01]  /*13c0*/  SHF.R.S32.HI R13, RZ, 0x5, R8 ;  /* 0x00000005ff0d7819 */ /* 0x000fe20000011408 */
[----:B------:R-:W-:-:S02]  /*13d0*/  IMAD.SHL.U32 R12, R10, 0x2, RZ ;  /* 0x000000020a0c7824 */ /* 0x000fc400078e00ff */
[----:B------:R-:W-:-:S03]  /*13e0*/  IMAD.WIDE R10, R11, 0x40, R4 ;  /* 0x000000400b0a7825 */ /* 0x000fc600078e0204 */
[----:B------:R-:W-:Y:S01]  /*13f0*/  SHF.R.S32.HI R14, RZ, 0x1f, R12 ;  /* 0x0000001fff0e7819 */ /* 0x000fe2000001140c */
[----:B------:R-:W-:Y:S01]  /*1400*/  IMAD R5, R13, -0x10, -R3 ;  /* 0xfffffff00d057824 */ /* 0x000fe200078e0a03 */
[----:B------:R-:W-:Y:S01]  /*1410*/  IADD3 R8, P0, R9, R12, RZ ;  /* 0x0000000c09087210 */ /* 0x000fe20007f1e0ff */
[----:B------:R-:W-:Y:S01]  /*1420*/  IMAD.WIDE R10, R13, 0x10, R10 ;  /* 0x000000100d0a7825 */ /* 0x000fe200078e020a */
[----:B------:R-:W-:Y:S02]  /*1430*/  IADD3 R3, -R12, UR5, -R9 ;  /* 0x000000050c037c10 */ /* 0x000fe4000fffe909 */
[----:B------:R-:W-:Y:S02]  /*1440*/  LEA.HI.X.SX32 R9, R9, R14, 0x1, P0 ;  /* 0x0000000e09097211 */ /* 0x000fe400000f0eff */
[----:B------:R-:W-:Y:S01]  /*1450*/  IADD3 R4, R5, UR4, -R4 ;  /* 0x0000000405047c10 */ /* 0x000fe2000fffe804 */
[-C--:B0-----:R-:W-:Y:S01]  /*1460*/  IMAD R5, R11, R6.reuse, RZ ;  /* 0x000000060b057224 */ /* 0x081fe200078e02ff */
[----:B------:R-:W-:Y:S01]  /*1470*/  ISETP.GT.AND P0, PT, R3, RZ, PT ;  /* 0x000000ff0300720c */ /* 0x000fe20003f04270 */
[----:B------:R-:W-:Y:S01]  /*1480*/  IMAD.WIDE.U32 R12, R10, R6, R8 ;  /* 0x000000060a0c7225 */ /* 0x000fe200078e0008 */
[----:B------:R-:W-:-:S02]  /*1490*/  SHF.L.U64.HI R16, R6, 0x3, R7 ;  /* 0x0000000306107819 */ /* 0x000fc40000010207 */
[----:B------:R-:W-:Y:S01]  /*14a0*/  ISETP.GT.AND P2, PT, R4, RZ, P0 ;  /* 0x000000ff0400720c */ /* 0x000fe20000744270 */
[----:B------:R-:W-:Y:S02]  /*14b0*/  IMAD R5, R10, R7, R5 ;  /* 0x000000070a057224 */ /* 0x000fe400078e0205 */
[----:B------:R-:W-:Y:S02]  /*14c0*/  IMAD.SHL.U32 R17, R6, 0x8, RZ ;  /* 0x0000000806117824 */ /* 0x000fe400078e00ff */
[----:B------:R-:W-:Y:S01]  /*14d0*/  IMAD.IADD R19, R13, 0x1, R5 ;  /* 0x000000010d137824 */ /* 0x000fe200078e0205 */
[----:B------:R-:W-:Y:S07]  /*14e0*/  @!P1 BRA `(.L_x_22) ;  /* 0x00000018001c9947 */ /* 0x000fee0003800000 */
[----:B------:R-:W-:Y:S01]  /*14f0*/  ULDC.64 UR6, c[0x0][0x630] ;  /* 0x00018c0000067ab9 */ /* 0x000fe20000000a00 */
[----:B------:R-:W-:Y:S01]  /*1500*/  ULDC.64 UR8, c[0x0][0x628] ;  /* 0x00018a0000087ab9 */ /* 0x000fe20000000a00 */
[----:B------:R-:W-:Y:S01]  /*1510*/  IMAD R5, R11, UR6, RZ ;  /* 0x000000060b057c24 */ /* 0x000fe2000f8e02ff */
[----:B------:R-:W-:Y:S01]  /*1520*/  ULDC.64 UR4, c[0x0][0x650] ;  /* 0x0001940000047ab9 */ /* 0x000fe20000000a00 */
[----:B------:R-:W-:-:S04]  /*1530*/  IMAD.WIDE.U32 R14, R10, UR6, R8 ;  /* 0x000000060a0e7c25 */ /* 0x000fc8000f8e0008 */
[----:B------:R-:W-:Y:S01]  /*1540*/  IMAD R5, R10, UR7, R5 ;  /* 0x000000070a057c24 */ /* 0x000fe2000f8e0205 */
[----:B------:R-:W-:-:S03]  /*1550*/  LEA R6, P1, R14, UR8, 0x1 ;  /* 0x000000080e067c11 */ /* 0x000fc6000f8208ff */
[----:B------:R-:W-:-:S05]  /*1560*/  IMAD.IADD R7, R15, 0x1, R5 ;  /* 0x000000010f077824 */ /* 0x000fca00078e0205 */
[----:B------:R-:W-:-:S05]  /*1570*/  LEA.HI.X R7, R14, UR9, R7, 0x1, P1 ;  /* 0x000000090e077c11 */ /* 0x000fca00088f0c07 */
[----:B------:R-:W2:Y:S01]  /*1580*/  @P2 LDG.E.LTC128B.U16 R13, desc[UR12][R6.64] ;  /* 0x0000000c060d2981 */ /* 0x000ea2000c1e1520 */
[----:B------:R-:W-:Y:S01]  /*1590*/  LEA R14, P4, R12, UR4, 0x1 ;  /* 0x000000040c0e7c11 */ /* 0x000fe2000f8808ff */
[----:B------:R-:W-:Y:S01]  /*15a0*/  BSSY B0, `(.L_x_23) ;  /* 0x000000d000007945 */ /* 0x000fe20003800000 */
[----:B------:R-:W-:-:S04]  /*15b0*/  ISETP.GT.AND P1, PT, R3, 0x1, PT ;  /* 0x000000010300780c */ /* 0x000fc80003f24270 */
[----:B------:R-:W-:Y:S01]  /*15c0*/  ISETP.GT.AND P3, PT, R4, RZ, P1 ;  /* 0x000000ff0400720c */ /* 0x000fe20000f64270 */
[----:B--2---:R-:W-:-:S04]  /*15d0*/  IMAD.U32 R15, R13, 0x10000, RZ ;  /* 0x000100000d0f7824 */ /* 0x004fc800078e00ff */
[----:B------:R-:W-:-:S04]  /*15e0*/  FMUL R15, R15, R2 ;  /* 0x000000020f0f7220 */ /* 0x000fc80000400000 */
[----:B-1----:R-:W-:-:S05]  /*15f0*/  FFMA R15, R24, R0, R15 ;  /* 0x00000000180f7223 */ /* 0x002fca000000000f */
[----:B------:R-:W-:Y:S02]  /*1600*/  F2FP.BF16.F32.PACK_AB R18, RZ, R15 ;  /* 0x0000000fff12723e */ /* 0x000fe400000010ff */
[----:B------:R-:W-:Y:S02]  /*1610*/  LEA.HI.X R15, R12, UR5, R19, 0x1, P4 ;  /* 0x000000050c0f7c11 */ /* 0x000fe4000a0f0c13 */
[----:B------:R-:W-:Y:S02]  /*1620*/  PRMT R12, R18, 0x7610, R12 ;  /* 0x00007610120c7816 */ /* 0x000fe4000000000c */
[----:B------:R-:W-:-:S03]  /*1630*/  PRMT R18, R13, 0x7610, R18 ;  /* 0x000076100d127816 */ /* 0x000fc60000000012 */
[----:B------:R0:W-:Y:S01]  /*1640*/  @P2 STG.E.U16 desc[UR12][R14.64], R12 ;  /* 0x0000000c0e002986 */ /* 0x0001e2000c10150c */
[----:B------:R-:W-:Y:S05]  /*1650*/  @!P3 BRA `(.L_x_24) ;  /* 0x000000000004b947 */ /* 0x000fea0003800000 */
[----:B------:R1:W5:Y:S02]  /*1660*/  LDG.E.LTC128B.U16 R18, desc[UR12][R6.64+0x2] ;  /* 0x0000020c06127981 */ /* 0x000364000c1e1520 */
.L_x_24:
[----:B------:R-:W-:Y:S05]  /*1670*/  BSYNC B0 ;  /* 0x0000000000007941 */ /* 0x000fea0003800000 */
.L_x_23:
[----:B------:R-:W-:Y:S01]  /*1680*/  USHF.L.U32 UR5, UR6, 0x3, URZ ;  /* 0x0000000306057899 */ /* 0x000fe2000800063f */
[----:B-----5:R-:W-:Y:S01]  /*1690*/  IMAD.U32 R11, R18, 0x10000, RZ ;  /* 0x00010000120b7824 */ /* 0x020fe200078e00ff */
[----:B------:R-:W-:Y:S01]  /*16a0*/  USHF.L.U64.HI UR4, UR6, 0x3, UR7 ;  /* 0x0000000306047899 */ /* 0x000fe20008010207 */
[----:B------:R-:W-:Y:S02]  /*16b0*/  ISETP.GT.AND P0, PT, R4, 0x8, P0 ;  /* 0x000000080400780c */ /* 0x000fe40000704270 */
[----:B------:R-:W-:Y:S01]  /*16c0*/  FMUL R20, R11, R2 ;  /* 0x000000020b147220 */ /* 0x000fe20000400000 */
[----:B0-----:R-:W-:Y:S02]  /*16d0*/  IMAD.U32 R12, RZ, RZ, UR5 ;  /* 0x00000005ff0c7e24 */ /* 0x001fe4000f8e00ff */
[----:B------:R-:W-:Y:S02]  /*16e0*/  IMAD.U32 R13, RZ, RZ, UR4 ;  /* 0x00000004ff0d7e24 */ /* 0x000fe4000f8e00ff */
[----:B------:R-:W-:Y:S01]  /*16f0*/  FFMA R20, R25, R0, R20 ;  /* 0x0000000019147223 */ /* 0x000fe20000000014 */
[----:B------:R-:W-:-:S04]  /*1700*/  IMAD.WIDE.U32 R12, R10, UR6, R12 ;  /* 0x000000060a0c7c25 */ /* 0x000fc8000f8e000c */
[----:B------:R-:W-:Y:S02]  /*1710*/  F2FP.BF16.F32.PACK_AB R20, RZ, R20 ;  /* 0x00000014ff14723e */ /* 0x000fe400000010ff */
[----:B------:R-:W-:Y:S01]  /*1720*/  IADD3 R10, P2, R8, R12, RZ ;  /* 0x0000000c080a7210 */ /* 0x000fe20007f5e0ff */
[----:B------:R-:W-:-:S03]  /*1730*/  @P3 IMAD.MOV.U32 R12, RZ, RZ, R14 ;  /* 0x000000ffff0c3224 */ /* 0x000fc600078e000e */
[----:B------:R-:W-:Y:S01]  /*1740*/  IADD3.X R5, R9, R5, R13, P2, !PT ;  /* 0x0000000509057210 */ /* 0x000fe200017fe40d */
[----:B------:R-:W-:Y:S01]  /*1750*/  @P3 IMAD.MOV.U32 R13, RZ, RZ, R15 ;  /* 0x000000ffff0d3224 */ /* 0x000fe200078e000f */
[----:B------:R-:W-:-:S04]  /*1760*/  LEA R8, P2, R10, UR8, 0x1 ;  /* 0x000000080a087c11 */ /* 0x000fc8000f8408ff */
[----:B------:R-:W-:Y:S01]  /*1770*/  LEA.HI.X R9, R10, UR9, R5, 0x1, P2 ;  /* 0x000000090a097c11 */ /* 0x000fe200090f0c05 */
[----:B------:R0:W-:Y:S04]  /*1780*/  @P3 STG.E.U16 desc[UR12][R12.64+0x2], R20 ;  /* 0x000002140c003986 */ /* 0x0001e8000c10150c */
[----:B------:R-:W2:Y:S01]  /*1790*/  @P0 LDG.E.LTC128B.U16 R18, desc[UR12][R8.64] ;  /* 0x0000000c08120981 */ /* 0x000ea2000c1e1520 */
[C---:B------:R-:W-:Y:S01]  /*17a0*/  SHF.L.U64.HI R11, R17.reuse, 0x1, R16 ;  /* 0x00000001110b7819 */ /* 0x040fe20000010210 */
[----:B------:R-:W-:Y:S01]  /*17b0*/  BSSY B0, `(.L_x_25) ;  /* 0x000000b000007945 */ /* 0x000fe20003800000 */
[----:B------:R-:W-:Y:S02]  /*17c0*/  LEA R10, P2, R17, R14, 0x1 ;  /* 0x0000000e110a7211 */ /* 0x000fe400078408ff */
[----:B------:R-:W-:-:S03]  /*17d0*/  ISETP.GT.AND P1, PT, R4, 0x8, P1 ;  /* 0x000000080400780c */ /* 0x000fc60000f24270 */
[----:B------:R-:W-:Y:S02]  /*17e0*/  IMAD.X R11, R11, 0x1, R15, P2 ;  /* 0x000000010b0b7824 */ /* 0x000fe400010e060f */
[----:B--2---:R-:W-:-:S04]  /*17f0*/  IMAD.U32 R5, R18, 0x10000, RZ ;  /* 0x0001000012057824 */ /* 0x004fc800078e00ff */
[----:B------:R-:W-:-:S04]  /*1800*/  FMUL R5, R5, R2 ;  /* 0x0000000205057220 */ /* 0x000fc80000400000 */
[----:B------:R-:W-:-:S05]  /*1810*/  FFMA R5, R26, R0, R5 ;  /* 0x000000001a057223 */ /* 0x000fca0000000005 */
[----:B------:R-:W-:-:S05]  /*1820*/  F2FP.BF16.F32.PACK_AB R5, RZ, R5 ;  /* 0x00000005ff05723e */ /* 0x000fca00000010ff */
[----:B------:R0:W-:Y:S01]  /*1830*/  @P0 STG.E.U16 desc[UR12][R10.64], R5 ;  /* 0x000000050a000986 */ /* 0x0001e2000c10150c */
[----:B------:R-:W-:Y:S05]  /*1840*/  @!P1 BRA `(.L_x_26) ;  /* 0x0000000000049947 */ /* 0x000fea0003800000 */
[----:B------:R2:W5:Y:S02]  /*1850*/  LDG.E.LTC128B.U16 R18, desc[UR12][R8.64+0x2] ;  /* 0x0000020c08127981 */ /* 0x000564000c1e1520 */
.L_x_26:
[----:B------:R-:W-:Y:S05]  /*1860*/  BSYNC B0 ;  /* 0x0000000000007941 */ /* 0x000fea0003800000 */
.L_x_25:
[----:B0----5:R-:W-:Y:S01]  /*1870*/  IMAD.U32 R5, R18, 0x10000, RZ ;  /* 0x0001000012057824 */ /* 0x021fe200078e00ff */
[----:B------:R-:W-:Y:S01]  /*1880*/  ISETP.GT.AND P0, PT, R3, 0x8, PT ;  /* 0x000000080300780c */ /* 0x000fe20003f04270 */
[----:B------:R-:W-:Y:S02]  /*1890*/  BSSY B0, `(.L_x_27) ;  /* 0x0000008000007945 */ /* 0x000fe40003800000 */
[----:B------:R-:W-:Y:S01]  /*18a0*/  FMUL R12, R5, R2 ;  /* 0x00000002050c7220 */ /* 0x000fe20000400000 */
[----:B------:R-:W-:-:S03]  /*18b0*/  ISETP.GT.AND P2, PT, R4, RZ, P0 ;  /* 0x000000ff0400720c */ /* 0x000fc60000744270 */
[----:B------:R-:W-:-:S05]  /*18c0*/  FFMA R12, R27, R0, R12 ;  /* 0x000000001b0c7223 */ /* 0x000fca000000000c */
[----:B------:R-:W-:-:S05]  /*18d0*/  F2FP.BF16.F32.PACK_AB R12, RZ, R12 ;  /* 0x0000000cff0c723e */ /* 0x000fca00000010ff */
[----:B------:R0:W-:Y:S01]  /*18e0*/  @P1 STG.E.U16 desc[UR12][R10.64+0x2], R12 ;  /* 0x0000020c0a001986 */ /* 0x0001e2000c10150c */
[----:B------:R-:W-:Y:S05]  /*18f0*/  @!P2 BRA `(.L_x_28) ;  /* 0x000000000004a947 */ /* 0x000fea0003800000 */
[----:B------:R3:W5:Y:S02]  /*1900*/  LDG.E.LTC128B.U16 R18, desc[UR12][R6.64+0x10] ;  /* 0x0000100c06127981 */ /* 0x000764000c1e1520 */
.L_x_28:
[----:B------:R-:W-:Y:S05]  /*1910*/  BSYNC B0 ;  /* 0x0000000000007941 */ /* 0x000fea0003800000 */
.L_x_27:
[----:B-----5:R-:W-:Y:S01]  /*1920*/  IMAD.U32 R5, R18, 0x10000, RZ ;  /* 0x0001000012057824 */ /* 0x020fe200078e00ff */
[----:B------:R-:W-:Y:S01]  /*1930*/  ISETP.GT.AND P1, PT, R3, 0x9, PT ;  /* 0x000000090300780c */ /* 0x000fe20003f24270 */
[----:B0-----:R-:W-:Y:S01]  /*1940*/  @P2 IMAD.MOV.U32 R12, RZ, RZ, R14 ;  /* 0x000000ffff0c2224 */ /* 0x001fe200078e000e */
[----:B------:R-:W-:Y:S01]  /*1950*/  BSSY B0, `(.L_x_29) ;  /* 0x0000009000007945 */ /* 0x000fe20003800000 */
[----:B------:R-:W-:Y:S01]  /*1960*/  FMUL R5, R5, R2 ;  /* 0x0000000205057220 */ /* 0x000fe20000400000 */
[----:B------:R-:W-:Y:S01]  /*1970*/  @P2 IMAD.MOV.U32 R13, RZ, RZ, R15 ;  /* 0x000000ffff0d2224 */ /* 0x000fe200078e000f */
[----:B------:R-:W-:Y:S02]  /*1980*/  ISETP.GT.AND P3, PT, R4, RZ, P1 ;  /* 0x000000ff0400720c */ /* 0x000fe40000f64270 */
[----:B------:R-:W-:-:S05]  /*1990*/  FFMA R5, R28, R0, R5 ;  /* 0x000000001c057223 */ /* 0x000fca0000000005 */
[----:B------:R-:W-:-:S05]  /*19a0*/  F2FP.BF16.F32.PACK_AB R5, RZ, R5 ;  /* 0x00000005ff05723e */ /* 0x000fca00000010ff */
[----:B------:R0:W-:Y:S01]  /*19b0*/  @P2 STG.E.U16 desc[UR12][R12.64+0x10], R5 ;  /* 0x000010050c002986 */ /* 0x0001e2000c10150c */
[----:B------:R-:W-:Y:S05]  /*19c0*/  @!P3 BRA `(.L_x_30) ;  /* 0x000000000004b947 */ /* 0x000fea0003800000 */
[----:B------:R4:W5:Y:S02]  /*19d0*/  LDG.E.LTC128B.U16 R18, desc[UR12][R6.64+0x12] ;  /* 0x0000120c06127981 */ /* 0x000964000c1e1520 */
.L_x_30:
[----:B------:R-:W-:Y:S05]  /*19e0*/  BSYNC B0 ;  /* 0x0000000000007941 */ /* 0x000fea0003800000 */
.L_x_29:
[----:B0----5:R-:W-:Y:S01]  /*19f0*/  IMAD.U32 R5, R18, 0x10000, RZ ;  /* 0x0001000012057824 */ /* 0x021fe200078e00ff */
[----:B------:R-:W-:Y:S01]  /*1a00*/  ISETP.GT.AND P0, PT, R4, 0x8, P0 ;  /* 0x000000080400780c */ /* 0x000fe20000704270 */
[----:B------:R-:W-:Y:S01]  /*1a10*/  @P3 IMAD.MOV.U32 R13, RZ, RZ, R15 ;  /* 0x000000ffff0d3224 */ /* 0x000fe200078e000f */
[----:B------:R-:W-:Y:S01]  /*1a20*/  BSSY B0, `(.L_x_31) ;  /* 0x0000009000007945 */ /* 0x000fe20003800000 */
[----:B------:R-:W-:-:S04]  /*1a30*/  FMUL R12, R5, R2 ;  /* 0x00000002050c7220 */ /* 0x000fc80000400000 */
[----:B------:R-:W-:-:S05]  /*1a40*/  FFMA R12, R29, R0, R12 ;  /* 0x000000001d0c7223 */ /* 0x000fca000000000c */
[----:B------:R-:W-:-:S04]  /*1a50*/  F2FP.BF16.F32.PACK_AB R12, RZ, R12 ;  /* 0x0000000cff0c723e */ /* 0x000fc800000010ff */
[----:B------:R-:W-:Y:S01]  /*1a60*/  PRMT R5, R12, 0x7610, R5 ;  /* 0x000076100c057816 */ /* 0x000fe20000000005 */
[----:B------:R-:W-:-:S05]  /*1a70*/  @P3 IMAD.MOV.U32 R12, RZ, RZ, R14 ;  /* 0x000000ffff0c3224 */ /* 0x000fca00078e000e */
[----:B------:R0:W-:Y:S01]  /*1a80*/  @P3 STG.E.U16 desc[UR12][R12.64+0x12], R5 ;  /* 0x000012050c003986 */ /* 0x0001e2000c10150c */
[----:B------:R-:W-:Y:S05]  /*1a90*/  @!P0 BRA `(.L_x_32) ;  /* 0x0000000000048947 */ /* 0x000fea0003800000 */
[----:B------:R0:W5:Y:S02]  /*1aa0*/  LDG.E.LTC128B.U16 R18, desc[UR12][R8.64+0x10] ;  /* 0x0000100c08127981 */ /* 0x000164000c1e1520 */
.L_x_32:
[----:B------:R-:W-:Y:S05]  /*1ab0*/  BSYNC B0 ;  /* 0x0000000000007941 */ /* 0x000fea0003800000 */
.L_x_31:
[----:B0----5:R-:W-:Y:S01]  /*1ac0*/  IMAD.U32 R5, R18, 0x10000, RZ ;  /* 0x0001000012057824 */ /* 0x021fe200078e00ff */
[----:B------:R-:W-:Y:S01]  /*1ad0*/  ISETP.GT.AND P1, PT, R4, 0x8, P1 ;  /* 0x000000080400780c */ /* 0x000fe20000f24270 */
[----:B------:R-:W-:Y:S02]  /*1ae0*/  BSSY B0, `(.L_x_33) ;  /* 0x0000007000007945 */ /* 0x000fe40003800000 */
[----:B------:R-:W-:-:S04]  /*1af0*/  FMUL R5, R5, R2 ;  /* 0x0000000205057220 */ /* 0x000fc80000400000 */
[----:B------:R-:W-:-:S05]  /*1b00*/  FFMA R5, R30, R0, R5 ;  /* 0x000000001e057223 */ /* 0x000fca0000000005 */
[----:B------:R-:W-:-:S05]  /*1b10*/  F2FP.BF16.F32.PACK_AB R5, RZ, R5 ;  /* 0x00000005ff05723e */ /* 0x000fca00000010ff */
[----:B------:R0:W-:Y:S01]  /*1b20*/  @P0 STG.E.U16 desc[UR12][R10.64+0x10], R5 ;  /* 0x000010050a000986 */ /* 0x0001e2000c10150c */
[----:B------:R-:W-:Y:S05]  /*1b30*/  @!P1 BRA `(.L_x_34) ;  /* 0x0000000000049947 */ /* 0x000fea0003800000 */
[----:B------:R0:W5:Y:S02]  /*1b40*/  LDG.E.LTC128B.U16 R18, desc[UR12][R8.64+0x12] ;  /* 0x0000120c08127981 */ /* 0x000164000c1e1520 */
.L_x_34:
[----:B------:R-:W-:Y:S05]  /*1b50*/  BSYNC B0 ;  /* 0x0000000000007941 */ /* 0x000fea0003800000 */
.L_x_33:
        /* <DEDUP_REMOVED lines=10> */
.L_x_36:
[----:B------:R-:W-:Y:S05]  /*1c00*/  BSYNC B0 ;  /* 0x0000000000007941 */ /* 0x000fea0003800000 */
.L_x_35:
        /* <DEDUP_REMOVED lines=12> */
.L_x_38:
[----:B------:R-:W-:Y:S05]  /*1cd0*/  BSYNC B0 ;  /* 0x0000000000007941 */ /* 0x000fea0003800000 */
.L_x_37:
        /* <DEDUP_REMOVED lines=12> */
.L_x_40:
[----:B------:R-:W-:Y:S05]  /*1da0*/  BSYNC B0 ;  /* 0x0000000000007941 */ /* 0x000fea0003800000 */
.L_x_39:
        /* <DEDUP_REMOVED lines=9> */
.L_x_42:
[----:B------:R-:W-:Y:S05]  /*1e40*/  BSYNC B0 ;  /* 0x0000000000007941 */ /* 0x000fea0003800000 */
.L_x_41:
        /* <DEDUP_REMOVED lines=10> */
.L_x_44:
[----:B------:R-:W-:Y:S05]  /*1ef0*/  BSYNC B0 ;  /* 0x0000000000007941 */ /* 0x000fea0003800000 */
.L_x_43:
        /* <DEDUP_REMOVED lines=12> */
.L_x_46:
[----:B------:R-:W-:Y:S05]  /*1fc0*/  BSYNC B0 ;  /* 0x0000000000007941 */ /* 0x000fea0003800000 */
.L_x_45:
        /* <DEDUP_REMOVED lines=12> */
.L_x_48:
[----:B------:R-:W-:Y:S05]  /*2090*/  BSYNC B0 ;  /* 0x0000000000007941 */ /* 0x000fea0003800000 */
.L_x_47:
        /* <DEDUP_REMOVED lines=9> */
.L_x_50:
[----:B------:R-:W-:Y:S05]  /*2130*/  BSYNC B0 ;  /* 0x0000000000007941 */ /* 0x000fea0003800000 */
.L_x_49:
        /* <DEDUP_REMOVED lines=10> */
.L_x_52:
[----:B------:R-:W-:Y:S05]  /*21e0*/  BSYNC B0 ;  /* 0x0000000000007941 */ /* 0x000fea0003800000 */
.L_x_51:
        /* <DEDUP_REMOVED lines=12> */
.L_x_54:
[----:B------:R-:W-:Y:S05]  /*22b0*/  BSYNC B0 ;  /* 0x0000000000007941 */ /* 0x000fea0003800000 */
.L_x_53:
        /* <DEDUP_REMOVED lines=12> */
.L_x_56:
[----:B------:R-:W-:Y:S05]  /*2380*/  BSYNC B0 ;  /* 0x0000000000007941 */ /* 0x000fea0003800000 */
.L_x_55:
        /* <DEDUP_REMOVED lines=9> */
.L_x_58:
[----:B------:R-:W-:Y:S05]  /*2420*/  BSYNC B0 ;  /* 0x0000000000007941 */ /* 0x000fea0003800000 */
.L_x_57:
        /* <DEDUP_REMOVED lines=10> */
.L_x_60:
[----:B------:R-:W-:Y:S05]  /*24d0*/  BSYNC B0 ;  /* 0x0000000000007941 */ /* 0x000fea0003800000 */
.L_x_59:
        /* <DEDUP_REMOVED lines=12> */
.L_x_62:
[----:B------:R-:W-:Y:S05]  /*25a0*/  BSYNC B0 ;  /* 0x0000000000007941 */ /* 0x000fea0003800000 */
.L_x_61:
        /* <DEDUP_REMOVED lines=12> */
.L_x_64:
[----:B------:R-:W-:Y:S05]  /*2670*/  BSYNC B0 ;  /* 0x0000000000007941 */ /* 0x000fea0003800000 */
.L_x_63:
        /* <DEDUP_REMOVED lines=9> */
.L_x_66:
[----:B------:R-:W-:Y:S05]  /*2710*/  BSYNC B0 ;  /* 0x0000000000007941 */ /* 0x000fea0003800000 */
.L_x_65:
        /* <DEDUP_REMOVED lines=10> */
.L_x_68:
[----:B------:R-:W-:Y:S05]  /*27c0*/  BSYNC B0 ;  /* 0x0000000000007941 */ /* 0x000fea0003800000 */
.L_x_67:
        /* <DEDUP_REMOVED lines=12> */
.L_x_70:
[----:B------:R-:W-:Y:S05]  /*2890*/  BSYNC B0 ;  /* 0x0000000000007941 */ /* 0x000fea0003800000 */
.L_x_69:
        /* <DEDUP_REMOVED lines=12> */
.L_x_72:
[----:B------:R-:W-:Y:S05]  /*2960*/  BSYNC B0 ;  /* 0x0000000000007941 */ /* 0x000fea0003800000 */
.L_x_71:
        /* <DEDUP_REMOVED lines=9> */
.L_x_74:
[----:B------:R-:W-:Y:S05]  /*2a00*/  BSYNC B0 ;  /* 0x0000000000007941 */ /* 0x000fea0003800000 */
.L_x_73:
        /* <DEDUP_REMOVED lines=10> */
.L_x_76:
[----:B------:R-:W-:Y:S05]  /*2ab0*/  BSYNC B0 ;  /* 0x0000000000007941 */ /* 0x000fea0003800000 */
.L_x_75:
        /* <DEDUP_REMOVED lines=12> */
.L_x_78:
[----:B------:R-:W-:Y:S05]  /*2b80*/  BSYNC B0 ;  /* 0x0000000000007941 */ /* 0x000fea0003800000 */
.L_x_77:
[----:B-----5:R-:W-:Y:S01]  /*2b90*/  IMAD.U32 R3, R18, 0x10000, RZ ;  /* 0x0001000012037824 */ /* 0x020fe200078e00ff */
[----:B------:R-:W-:Y:S01]  /*2ba0*/  ISETP.GT.AND P0, PT, R4, 0x8, P0 ;  /* 0x000000080400780c */ /* 0x000fe20000704270 */
[----:B------:R-:W-:Y:S02]  /*2bb0*/  BSSY B0, `(.L_x_79) ;  /* 0x0000007000007945 */ /* 0x000fe40003800000 */
[----:B01-34-:R-:W-:-:S04]  /*2bc0*/  FMUL R6, R3, R2 ;  /* 0x0000000203067220 */ /* 0x01bfc80000400000 */
[----:B------:R-:W-:-:S05]  /*2bd0*/  FFMA R6, R53, R0, R6 ;  /* 0x0000000035067223 */ /* 0x000fca0000000006 */
[----:B------:R-:W-:-:S05]  /*2be0*/  F2FP.BF16.F32.PACK_AB R6, RZ, R6 ;  /* 0x00000006ff06723e */ /* 0x000fca00000010ff */
[----:B------:R0:W-:Y:S01]  /*2bf0*/  @P3 STG.E.U16 desc[UR12][R14.64+0x72], R6 ;  /* 0x000072060e003986 */ /* 0x0001e2000c10150c */
[----:B------:R-:W-:Y:S05]  /*2c00*/  @!P0 BRA `(.L_x_80) ;  /* 0x0000000000048947 */ /* 0x000fea0003800000 */
[----:B------:R1:W5:Y:S02]  /*2c10*/  LDG.E.LTC128B.U16 R18, desc[UR12][R8.64+0x70] ;  /* 0x0000700c08127981 */ /* 0x000364000c1e1520 */
.L_x_80:
[----:B------:R-:W-:Y:S05]  /*2c20*/  BSYNC B0 ;  /* 0x0000000000007941 */ /* 0x000fea0003800000 */
.L_x_79:
[----:B-----5:R-:W-:Y:S01]  /*2c30*/  IMAD.U32 R3, R18, 0x10000, RZ ;  /* 0x0001000012037824 */ /* 0x020fe200078e00ff */
[----:B------:R-:W-:Y:S01]  /*2c40*/  ISETP.GT.AND P1, PT, R4, 0x8, P1 ;  /* 0x000000080400780c */ /* 0x000fe20000f24270 */
[----:B------:R-:W-:Y:S01]  /*2c50*/  @P0 IMAD.MOV.U32 R4, RZ, RZ, R10 ;  /* 0x000000ffff040224 */ /* 0x000fe200078e000a */
[----:B------:R-:W-:Y:S01]  /*2c60*/  BSSY B0, `(.L_x_81) ;  /* 0x0000008000007945 */ /* 0x000fe20003800000 */
[----:B------:R-:W-:Y:S01]  /*2c70*/  FMUL R3, R3, R2 ;  /* 0x0000000203037220 */ /* 0x000fe20000400000 */
[----:B------:R-:W-:-:S03]  /*2c80*/  @P0 IMAD.MOV.U32 R5, RZ, RZ, R11 ;  /* 0x000000ffff050224 */ /* 0x000fc600078e000b */
[----:B------:R-:W-:-:S05]  /*2c90*/  FFMA R3, R54, R0, R3 ;  /* 0x0000000036037223 */ /* 0x000fca0000000003 */
[----:B------:R-:W-:-:S05]  /*2ca0*/  F2FP.BF16.F32.PACK_AB R3, RZ, R3 ;  /* 0x00000003ff03723e */ /* 0x000fca00000010ff */
[----:B------:R3:W-:Y:S01]  /*2cb0*/  @P0 STG.E.U16 desc[UR12][R4.64+0x70], R3 ;  /* 0x0000700304000986 */ /* 0x0007e2000c10150c */
[----:B------:R-:W-:Y:S05]  /*2cc0*/  @!P1 BRA `(.L_x_82) ;  /* 0x0000000000049947 */ /* 0x000fea0003800000 */
[----:B------:R4:W5:Y:S02]  /*2cd0*/  LDG.E.LTC128B.U16 R18, desc[UR12][R8.64+0x72] ;  /* 0x0000720c08127981 */ /* 0x000964000c1e1520 */
.L_x_82:
[----:B------:R-:W-:Y:S05]  /*2ce0*/  BSYNC B0 ;  /* 0x0000000000007941 */ /* 0x000fea0003800000 */
.L_x_81:
[----:B---3-5:R-:W-:-:S04]  /*2cf0*/  IMAD.U32 R3, R18, 0x10000, RZ ;  /* 0x0001000012037824 */ /* 0x028fc800078e00ff */
[----:B------:R-:W-:-:S04]  /*2d00*/  FMUL R2, R3, R2 ;  /* 0x0000000203027220 */ /* 0x000fc80000400000 */
[----:B------:R-:W-:Y:S01]  /*2d10*/  FFMA R2, R55, R0, R2 ;  /* 0x0000000037027223 */ /* 0x000fe20000000002 */
[----:B------:R-:W-:Y:S06]  /*2d20*/  @!P1 EXIT ;  /* 0x000000000000994d */ /* 0x000fec0003800000 */
[----:B------:R-:W-:-:S05]  /*2d30*/  F2FP.BF16.F32.PACK_AB R2, RZ, R2 ;  /* 0x00000002ff02723e */ /* 0x000fca00000010ff */
[----:B------:R-:W-:Y:S01]  /*2d40*/  STG.E.U16 desc[UR12][R10.64+0x72], R2 ;  /* 0x000072020a007986 */ /* 0x000fe2000c10150c */
[----:B------:R-:W-:Y:S05]  /*2d50*/  EXIT ;  /* 0x000000000000794d */ /* 0x000fea0003800000 */
.L_x_22:
[----:B------:R-:W-:Y:S01]  /*2d60*/  ISETP.GT.AND P3, PT, R3, 0x1, PT ;  /* 0x000000010300780c */ /* 0x000fe20003f64270 */
[----:B------:R-:W-:Y:S01]  /*2d70*/  ULDC.64 UR4, c[0x0][0x650] ;  /* 0x0001940000047ab9 */ /* 0x000fe20000000a00 */
[-C--:B-1----:R-:W-:Y:S01]  /*2d80*/  FMUL R24, R24, R0.reuse ;  /* 0x0000000018187220 */ /* 0x082fe20000400000 */
[-C--:B------:R-:W-:Y:S01]  /*2d90*/  FMUL R25, R25, R0.reuse ;  /* 0x0000000019197220 */ /* 0x080fe20000400000 */
[----:B------:R-:W-:Y:S01]  /*2da0*/  ISETP.GT.AND P4, PT, R4, RZ, P3 ;  /* 0x000000ff0400720c */ /* 0x000fe20001f84270 */
[-C--:B------:R-:W-:Y:S01]  /*2db0*/  FMUL R26, R26, R0.reuse ;  /* 0x000000001a1a7220 */ /* 0x080fe20000400000 */
[----:B------:R-:W-:Y:S01]  /*2dc0*/  LEA R6, P1, R12, UR4, 0x1 ;  /* 0x000000040c067c11 */ /* 0x000fe2000f8208ff */
[----:B------:R-:W-:Y:S01]  /*2dd0*/  FMUL R27, R27, R0 ;  /* 0x000000001b1b7220 */ /* 0x000fe20000400000 */
[----:B------:R-:W-:Y:S01]  /*2de0*/  F2FP.BF16.F32.PACK_AB R24, RZ, R24 ;  /* 0x00000018ff18723e */ /* 0x000fe200000010ff */
[-C--:B------:R-:W-:Y:S01]  /*2df0*/  FMUL R28, R28, R0.reuse ;  /* 0x000000001c1c7220 */ /* 0x080fe20000400000 */
[----:B------:R-:W-:Y:S01]  /*2e00*/  LEA.HI.X R7, R12, UR5, R19, 0x1, P1 ;  /* 0x000000050c077c11 */ /* 0x000fe200088f0c13 */
[-C--:B------:R-:W-:Y:S01]  /*2e10*/  FMUL R29, R29, R0.reuse ;  /* 0x000000001d1d7220 */ /* 0x080fe20000400000 */
[----:B------:R-:W-:Y:S01]  /*2e20*/  F2FP.BF16.F32.PACK_AB R25, RZ, R25 ;  /* 0x00000019ff19723e */ /* 0x000fe200000010ff */
[-C--:B------:R-:W-:Y:S01]  /*2e30*/  FMUL R30, R30, R0.reuse ;  /* 0x000000001e1e7220 */ /* 0x080fe20000400000 */
[----:B------:R-:W-:Y:S01]  /*2e40*/  SHF.L.U64.HI R5, R17, 0x1, R16 ;  /* 0x0000000111057819 */ /* 0x000fe20000010210 */
[----:B------:R-:W-:Y:S01]  /*2e50*/  @P2 STG.E.U16 desc[UR12][R6.64], R24 ;  /* 0x0000001806002986 */ /* 0x000fe2000c10150c */
[----:B------:R-:W-:Y:S01]  /*2e60*/  ISETP.GT.AND P2, PT, R4, 0x8, P0 ;  /* 0x000000080400780c */ /* 0x000fe20000744270 */
[----:B------:R-:W-:Y:S01]  /*2e70*/  FMUL R31, R31, R0 ;  /* 0x000000001f1f7220 */ /* 0x000fe20000400000 */
[----:B------:R-:W-:Y:S01]  /*2e80*/  ISETP.GT.AND P1, PT, R3, 0x8, PT ;  /* 0x000000080300780c */ /* 0x000fe20003f24270 */
[----:B------:R-:W-:Y:S01]  /*2e90*/  @P4 STG.E.U16 desc[UR12][R6.64+0x2], R25 ;  /* 0x0000021906004986 */ /* 0x000fe2000c10150c */
[----:B------:R-:W-:Y:S01]  /*2ea0*/  LEA R8, P4, R17, R6, 0x1 ;  /* 0x0000000611087211 */ /* 0x000fe200078808ff */
[-C--:B------:R-:W-:Y:S01]  /*2eb0*/  FMUL R32, R32, R0.reuse ;  /* 0x0000000020207220 */ /* 0x080fe20000400000 */
[C---:B------:R-:W-:Y:S01]  /*2ec0*/  ISETP.GT.AND P3, PT, R4.reuse, 0x8, P3 ;  /* 0x000000080400780c */ /* 0x040fe20001f64270 */
[-C--:B------:R-:W-:Y:S01]  /*2ed0*/  FMUL R33, R33, R0.reuse ;  /* 0x0000000021217220 */ /* 0x080fe20000400000 */
[----:B------:R-:W-:Y:S01]  /*2ee0*/  ISETP.GT.AND P0, PT, R3, 0x9, PT ;  /* 0x000000090300780c */ /* 0x000fe20003f04270 */
[----:B------:R-:W-:Y:S01]  /*2ef0*/  IMAD.X R9, R5, 0x1, R7, P4 ;  /* 0x0000000105097824 */ /* 0x000fe200020e0607 */
[----:B------:R-:W-:Y:S01]  /*2f00*/  ISETP.GT.AND P5, PT, R4, RZ, P1 ;  /* 0x000000ff0400720c */ /* 0x000fe20000fa4270 */
[-C--:B------:R-:W-:Y:S01]  /*2f10*/  FMUL R34, R34, R0.reuse ;  /* 0x0000000022227220 */ /* 0x080fe20000400000 */
[----:B------:R-:W-:Y:S01]  /*2f20*/  ISETP.GT.AND P4, PT, R4, RZ, P0 ;  /* 0x000000ff0400720c */ /* 0x000fe20000784270 */
[----:B------:R-:W-:Y:S01]  /*2f30*/  FMUL R35, R35, R0 ;  /* 0x0000000023237220 */ /* 0x000fe20000400000 */
[----:B------:R-:W-:Y:S01]  /*2f40*/  F2FP.BF16.F32.PACK_AB R26, RZ, R26 ;  /* 0x0000001aff1a723e */ /* 0x000fe200000010ff */
[-C--:B------:R-:W-:Y:S01]  /*2f50*/  FMUL R36, R36, R0.reuse ;  /* 0x0000000024247220 */ /* 0x080fe20000400000 */
[----:B------:R-:W-:Y:S01]  /*2f60*/  F2FP.BF16.F32.PACK_AB R27, RZ, R27 ;  /* 0x0000001bff1b723e */ /* 0x000fe200000010ff */
[----:B------:R-:W-:Y:S01]  /*2f70*/  FMUL R37, R37, R0 ;  /* 0x0000000025257220 */ /* 0x000fe20000400000 */
[----:B------:R-:W-:Y:S01]  /*2f80*/  F2FP.BF16.F32.PACK_AB R28, RZ, R28 ;  /* 0x0000001cff1c723e */ /* 0x000fe200000010ff */
[----:B------:R-:W-:Y:S01]  /*2f90*/  @P2 STG.E.U16 desc[UR12][R8.64], R26 ;  /* 0x0000001a08002986 */ /* 0x000fe2000c10150c */
[----:B------:R-:W-:Y:S01]  /*2fa0*/  F2FP.BF16.F32.PACK_AB R29, RZ, R29 ;  /* 0x0000001dff1d723e */ /* 0x000fe200000010ff */
[-C--:B------:R-:W-:Y:S01]  /*2fb0*/  FMUL R38, R38, R0.reuse ;  /* 0x0000000026267220 */ /* 0x080fe20000400000 */
[C---:B------:R-:W-:Y:S01]  /*2fc0*/  ISETP.GT.AND P1, PT, R4.reuse, 0x8, P1 ;  /* 0x000000080400780c */ /* 0x040fe20000f24270 */
[----:B------:R-:W-:Y:S01]  /*2fd0*/  @P3 STG.E.U16 desc[UR12][R8.64+0x2], R27 ;  /* 0x0000021b08003986 */ /* 0x000fe2000c10150c */
[----:B------:R-:W-:Y:S01]  /*2fe0*/  ISETP.GT.AND P3, PT, R3, 0x10, PT ;  /* 0x000000100300780c */ /* 0x000fe20003f64270 */
[-C--:B------:R-:W-:Y:S01]  /*2ff0*/  FMUL R39, R39, R0.reuse ;  /* 0x0000000027277220 */ /* 0x080fe20000400000 */
[----:B------:R-:W-:Y:S01]  /*3000*/  ISETP.GT.AND P2, PT, R4, 0x8, P0 ;  /* 0x000000080400780c */ /* 0x000fe20000744270 */
[----:B------:R-:W-:Y:S01]  /*3010*/  @P5 STG.E.U16 desc[UR12][R6.64+0x10], R28 ;  /* 0x0000101c06005986 */ /* 0x000fe2000c10150c */
[----:B------:R-:W-:Y:S01]  /*3020*/  ISETP.GT.AND P0, PT, R3, 0x11, PT ;  /* 0x000000110300780c */ /* 0x000fe20003f04270 */
[----:B------:R-:W-:Y:S01]  /*3030*/  FMUL R40, R40, R0 ;  /* 0x0000000028287220 */ /* 0x000fe20000400000 */
[----:B------:R-:W-:Y:S01]  /*3040*/  F2FP.BF16.F32.PACK_AB R30, RZ, R30 ;  /* 0x0000001eff1e723e */ /* 0x000fe200000010ff */
[----:B------:R-:W-:Y:S01]  /*3050*/  @P4 STG.E.U16 desc[UR12][R6.64+0x12], R29 ;  /* 0x0000121d06004986 */ /* 0x000fe2000c10150c */
[C---:B------:R-:W-:Y:S01]  /*3060*/  ISETP.GT.AND P4, PT, R4.reuse, RZ, P3 ;  /* 0x000000ff0400720c */ /* 0x040fe20001f84270 */
[-C--:B------:R-:W-:Y:S01]  /*3070*/  FMUL R41, R41, R0.reuse ;  /* 0x0000000029297220 */ /* 0x080fe20000400000 */
[----:B------:R-:W-:Y:S01]  /*3080*/  ISETP.GT.AND P5, PT, R4, RZ, P0 ;  /* 0x000000ff0400720c */ /* 0x000fe200007a4270 */
[----:B------:R-:W-:Y:S01]  /*3090*/  @P1 STG.E.U16 desc[UR12][R8.64+0x10], R30 ;  /* 0x0000101e08001986 */ /* 0x000fe2000c10150c */
[----:B------:R-:W-:Y:S01]  /*30a0*/  F2FP.BF16.F32.PACK_AB R31, RZ, R31 ;  /* 0x0000001fff1f723e */ /* 0x000fe200000010ff */
[----:B------:R-:W-:Y:S01]  /*30b0*/  FMUL R42, R42, R0 ;  /* 0x000000002a2a7220 */ /* 0x000fe20000400000 */
[----:B------:R-:W-:Y:S01]  /*30c0*/  F2FP.BF16.F32.PACK_AB R32, RZ, R32 ;  /* 0x00000020ff20723e */ /* 0x000fe200000010ff */
[-C--:B------:R-:W-:Y:S01]  /*30d0*/  FMUL R43, R43, R0.reuse ;  /* 0x000000002b2b7220 */ /* 0x080fe20000400000 */
[----:B------:R-:W-:Y:S01]  /*30e0*/  F2FP.BF16.F32.PACK_AB R33, RZ, R33 ;  /* 0x00000021ff21723e */ /* 0x000fe200000010ff */
[----:B------:R-:W-:Y:S01]  /*30f0*/  @P2 STG.E.U16 desc[UR12][R8.64+0x12], R31 ;  /* 0x0000121f08002986 */ /* 0x000fe2000c10150c */
[----:B------:R-:W-:Y:S01]  /*3100*/  ISETP.GT.AND P3, PT, R4, 0x8, P3 ;  /* 0x000000080400780c */ /* 0x000fe20001f64270 */
[-C--:B------:R-:W-:Y:S01]  /*3110*/  FMUL R44, R44, R0.reuse ;  /* 0x000000002c2c7220 */ /* 0x080fe20000400000 */
[----:B------:R-:W-:Y:S01]  /*3120*/  ISETP.GT.AND P1, PT, R3, 0x18, PT ;  /* 0x000000180300780c */ /* 0x000fe20003f24270 */
[----:B------:R-:W-:Y:S01]  /*3130*/  @P4 STG.E.U16 desc[UR12][R6.64+0x20], R32 ;  /* 0x0000202006004986 */ /* 0x000fe2000c10150c */
[C---:B------:R-:W-:Y:S01]  /*3140*/  ISETP.GT.AND P0, PT, R4.reuse, 0x8, P0 ;  /* 0x000000080400780c */ /* 0x040fe20000704270 */
[-C--:B------:R-:W-:Y:S01]  /*3150*/  FMUL R45, R45, R0.reuse ;  /* 0x000000002d2d7220 */ /* 0x080fe20000400000 */
[----:B------:R-:W-:Y:S01]  /*3160*/  ISETP.GT.AND P2, PT, R3, 0x19, PT ;  /* 0x000000190300780c */ /* 0x000fe20003f44270 */
[----:B------:R-:W-:Y:S01]  /*3170*/  @P5 STG.E.U16 desc[UR12][R6.64+0x22], R33 ;  /* 0x0000222106005986 */ /* 0x000fe2000c10150c */
        /* <DEDUP_REMOVED lines=12> */
[----:B------:R-:W-:Y:S01]  /*3240*/  ISETP.GT.AND P3, PT, R3, 0x20, PT ;  /* 0x000000200300780c */ /* 0x000fe20003f64270 */
[----:B------:R-:W-:Y:S01]  /*3250*/  @P0 STG.E.U16 desc[UR12][R8.64+0x22], R35 ;  /* 0x0000222308000986 */ /* 0x000fe2000c10150c */
[C---:B------:R-:W-:Y:S01]  /*3260*/  ISETP.GT.AND P1, PT, R4.reuse, 0x8, P1 ;  /* 0x000000080400780c */ /* 0x040fe20000f24270 */
[-C--:B------:R-:W-:Y:S01]  /*3270*/  FMUL R51, R51, R0.reuse ;  /* 0x0000000033337220 */ /* 0x080fe20000400000 */
[----:B------:R-:W-:Y:S01]  /*3280*/  ISETP.GT.AND P0, PT, R3, 0x21, PT ;  /* 0x000000210300780c */ /* 0x000fe20003f04270 */
[----:B------:R-:W-:Y:S01]  /*3290*/  @P4 STG.E.U16 desc[UR12][R6.64+0x30], R36 ;  /* 0x0000302406004986 */ /* 0x000fe2000c10150c */
[----:B------:R-:W-:Y:S01]  /*32a0*/  ISETP.GT.AND P2, PT, R4, 0x8, P2 ;  /* 0x000000080400780c */ /* 0x000fe20001744270 */
[-C--:B------:R-:W-:Y:S01]  /*32b0*/  FMUL R52, R52, R0.reuse ;  /* 0x0000000034347220 */ /* 0x080fe20000400000 */
[C---:B------:R-:W-:Y:S01]  /*32c0*/  ISETP.GT.AND P4, PT, R4.reuse, RZ, P3 ;  /* 0x000000ff0400720c */ /* 0x040fe20001f84270 */
[----:B------:R-:W-:Y:S01]  /*32d0*/  @P5 STG.E.U16 desc[UR12][R6.64+0x32], R37 ;  /* 0x0000322506005986 */ /* 0x000fe2000c10150c */
        /* <DEDUP_REMOVED lines=8> */
[----:B------:R-:W-:-:S02]  /*3360*/  F2FP.BF16.F32.PACK_AB R41, RZ, R41 ;  /* 0x00000029ff29723e */ /* 0x000fc400000010ff */
[C---:B------:R-:W-:Y:S01]  /*3370*/  ISETP.GT.AND P3, PT, R4.reuse, 0x8, P3 ;  /* 0x000000080400780c */ /* 0x040fe20001f64270 */
[----:B------:R-:W-:Y:S01]  /*3380*/  @P2 STG.E.U16 desc[UR12][R8.64+0x32], R39 ;  /* 0x0000322708002986 */ /* 0x000fe2000c10150c */
[----:B------:R-:W-:Y:S02]  /*3390*/  ISETP.GT.AND P0, PT, R4, 0x8, P0 ;  /* 0x000000080400780c */ /* 0x000fe40000704270 */
[----:B------:R-:W-:Y:S01]  /*33a0*/  F2FP.BF16.F32.PACK_AB R42, RZ, R42 ;  /* 0x0000002aff2a723e */ /* 0x000fe200000010ff */
[----:B------:R-:W-:Y:S01]  /*33b0*/  @P4 STG.E.U16 desc[UR12][R6.64+0x40], R40 ;  /* 0x0000402806004986 */ /* 0x000fe2000c10150c */
[C---:B------:R-:W-:Y:S02]  /*33c0*/  ISETP.GT.AND P4, PT, R3.reuse, 0x28, PT ;  /* 0x000000280300780c */ /* 0x040fe40003f84270 */
[----:B------:R-:W-:Y:S01]  /*33d0*/  F2FP.BF16.F32.PACK_AB R43, RZ, R43 ;  /* 0x0000002bff2b723e */ /* 0x000fe200000010ff */
[----:B------:R-:W-:Y:S01]  /*33e0*/  @P5 STG.E.U16 desc[UR12][R6.64+0x42], R41 ;  /* 0x0000422906005986 */ /* 0x000fe2000c10150c */
[----:B------:R-:W-:-:S02]  /*33f0*/  ISETP.GT.AND P5, PT, R3, 0x29, PT ;  /* 0x000000290300780c */ /* 0x000fc40003fa4270 */
[C---:B------:R-:W-:Y:S01]  /*3400*/  ISETP.GT.AND P1, PT, R4.reuse, RZ, P4 ;  /* 0x000000ff0400720c */ /* 0x040fe20002724270 */
[----:B------:R-:W-:Y:S01]  /*3410*/  @P3 STG.E.U16 desc[UR12][R8.64+0x40], R42 ;  /* 0x0000402a08003986 */ /* 0x000fe2000c10150c */
[----:B------:R-:W-:Y:S02]  /*3420*/  ISETP.GT.AND P6, PT, R4, RZ, P5 ;  /* 0x000000ff0400720c */ /* 0x000fe40002fc4270 */
[----:B------:R-:W-:Y:S01]  /*3430*/  F2FP.BF16.F32.PACK_AB R44, RZ, R44 ;  /* 0x0000002cff2c723e */ /* 0x000fe200000010ff */
[----:B------:R-:W-:Y:S01]  /*3440*/  @P0 STG.E.U16 desc[UR12][R8.64+0x42], R43 ;  /* 0x0000422b08000986 */ /* 0x000fe2000c10150c */
[C---:B------:R-:W-:Y:S02]  /*3450*/  ISETP.GT.AND P3, PT, R3.reuse, 0x30, PT ;  /* 0x000000300300780c */ /* 0x040fe40003f64270 */
[C---:B------:R-:W-:Y:S02]  /*3460*/  ISETP.GT.AND P2, PT, R3.reuse, 0x31, PT ;  /* 0x000000310300780c */ /* 0x040fe40003f44270 */
[----:B------:R-:W-:-:S02]  /*3470*/  ISETP.GT.AND P0, PT, R3, 0x39, PT ;  /* 0x000000390300780c */ /* 0x000fc40003f04270 */
[C---:B------:R-:W-:Y:S01]  /*3480*/  ISETP.GT.AND P4, PT, R4.reuse, 0x8, P4 ;  /* 0x000000080400780c */ /* 0x040fe20002784270 */
[----:B------:R-:W-:Y:S01]  /*3490*/  @P1 STG.E.U16 desc[UR12][R6.64+0x50], R44 ;  /* 0x0000502c06001986 */ /* 0x000fe2000c10150c */
[----:B------:R-:W-:Y:S01]  /*34a0*/  ISETP.GT.AND P1, PT, R3, 0x38, PT ;  /* 0x000000380300780c */ /* 0x000fe20003f24270 */
[----:B------:R-:W-:Y:S01]  /*34b0*/  @P6 IMAD.MOV.U32 R2, RZ, RZ, R6 ;  /* 0x000000ffff026224 */ /* 0x000fe200078e0006 */
[----:B------:R-:W-:Y:S01]  /*34c0*/  F2FP.BF16.F32.PACK_AB R45, RZ, R45 ;  /* 0x0000002dff2d723e */ /* 0x000fe200000010ff */
[----:B------:R-:W-:Y:S01]  /*34d0*/  @P6 IMAD.MOV.U32 R3, RZ, RZ, R7 ;  /* 0x000000ffff036224 */ /* 0x000fe200078e0007 */
[----:B------:R-:W-:Y:S02]  /*34e0*/  F2FP.BF16.F32.PACK_AB R46, RZ, R46 ;  /* 0x0000002eff2e723e */ /* 0x000fe400000010ff */
[----:B------:R-:W-:Y:S02]  /*34f0*/  F2FP.BF16.F32.PACK_AB R47, RZ, R47 ;  /* 0x0000002fff2f723e */ /* 0x000fe400000010ff */
[----:B------:R0:W-:Y:S01]  /*3500*/  @P6 STG.E.U16 desc[UR12][R2.64+0x52], R45 ;  /* 0x0000522d02006986 */ /* 0x0001e2000c10150c */
[----:B------:R-:W-:-:S02]  /*3510*/  ISETP.GT.AND P6, PT, R4, 0x8, P5 ;  /* 0x000000080400780c */ /* 0x000fc40002fc4270 */
[C---:B------:R-:W-:Y:S02]  /*3520*/  ISETP.GT.AND P5, PT, R4.reuse, RZ, P3 ;  /* 0x000000ff0400720c */ /* 0x040fe40001fa4270 */
[----:B------:R-:W-:Y:S02]  /*3530*/  ISETP.GT.AND P3, PT, R4, 0x8, P3 ;  /* 0x000000080400780c */ /* 0x000fe40001f64270 */
[----:B------:R-:W-:Y:S02]  /*3540*/  F2FP.BF16.F32.PACK_AB R48, RZ, R48 ;  /* 0x00000030ff30723e */ /* 0x000fe400000010ff */
[----:B------:R-:W-:Y:S02]  /*3550*/  F2FP.BF16.F32.PACK_AB R49, RZ, R49 ;  /* 0x00000031ff31723e */ /* 0x000fe400000010ff */
[----:B------:R-:W-:Y:S01]  /*3560*/  F2FP.BF16.F32.PACK_AB R50, RZ, R50 ;  /* 0x00000032ff32723e */ /* 0x000fe200000010ff */
[----:B0-----:R-:W-:Y:S01]  /*3570*/  @P4 IMAD.MOV.U32 R2, RZ, RZ, R8 ;  /* 0x000000ffff024224 */ /* 0x001fe200078e0008 */
[----:B------:R-:W-:Y:S01]  /*3580*/  F2FP.BF16.F32.PACK_AB R51, RZ, R51 ;  /* 0x00000033ff33723e */ /* 0x000fe200000010ff */
[----:B------:R-:W-:Y:S01]  /*3590*/  @P4 IMAD.MOV.U32 R3, RZ, RZ, R9 ;  /* 0x000000ffff034224 */ /* 0x000fe200078e0009 */
[----:B------:R-:W-:-:S02]  /*35a0*/  F2FP.BF16.F32.PACK_AB R52, RZ, R52 ;  /* 0x00000034ff34723e */ /* 0x000fc400000010ff */
[----:B------:R-:W-:Y:S02]  /*35b0*/  F2FP.BF16.F32.PACK_AB R53, RZ, R53 ;  /* 0x00000035ff35723e */ /* 0x000fe400000010ff */
[----:B------:R0:W-:Y:S01]  /*35c0*/  @P4 STG.E.U16 desc[UR12][R2.64+0x50], R46 ;  /* 0x0000502e02004986 */ /* 0x0001e2000c10150c */
[C---:B------:R-:W-:Y:S02]  /*35d0*/  ISETP.GT.AND P4, PT, R4.reuse, RZ, P2 ;  /* 0x000000ff0400720c */ /* 0x040fe40001784270 */
[----:B------:R-:W-:Y:S02]  /*35e0*/  ISETP.GT.AND P2, PT, R4, 0x8, P2 ;  /* 0x000000080400780c */ /* 0x000fe40001744270 */
[----:B------:R-:W-:Y:S01]  /*35f0*/  F2FP.BF16.F32.PACK_AB R54, RZ, R54 ;  /* 0x00000036ff36723e */ /* 0x000fe200000010ff */
[----:B0-----:R-:W-:Y:S02]  /*3600*/  @P6 IMAD.MOV.U32 R2, RZ, RZ, R8 ;  /* 0x000000ffff026224 */ /* 0x001fe400078e0008 */
[----:B------:R-:W-:-:S05]  /*3610*/  @P6 IMAD.MOV.U32 R3, RZ, RZ, R9 ;  /* 0x000000ffff036224 */ /* 0x000fca00078e0009 */
[----:B------:R0:W-:Y:S01]  /*3620*/  @P6 STG.E.U16 desc[UR12][R2.64+0x52], R47 ;  /* 0x0000522f02006986 */ /* 0x0001e2000c10150c */
[C---:B------:R-:W-:Y:S02]  /*3630*/  ISETP.GT.AND P6, PT, R4.reuse, RZ, P0 ;  /* 0x000000ff0400720c */ /* 0x040fe400007c4270 */
[----:B------:R-:W-:Y:S01]  /*3640*/  ISETP.GT.AND P0, PT, R4, 0x8, P0 ;  /* 0x000000080400780c */ /* 0x000fe20000704270 */
[----:B0-----:R-:W-:Y:S02]  /*3650*/  @P5 IMAD.MOV.U32 R2, RZ, RZ, R6 ;  /* 0x000000ffff025224 */ /* 0x001fe400078e0006 */
[----:B------:R-:W-:-:S05]  /*3660*/  @P5 IMAD.MOV.U32 R3, RZ, RZ, R7 ;  /* 0x000000ffff035224 */ /* 0x000fca00078e0007 */
[----:B------:R0:W-:Y:S01]  /*3670*/  @P5 STG.E.U16 desc[UR12][R2.64+0x60], R48 ;  /* 0x0000603002005986 */ /* 0x0001e2000c10150c */
[C---:B------:R-:W-:Y:S02]  /*3680*/  ISETP.GT.AND P5, PT, R4.reuse, RZ, P1 ;  /* 0x000000ff0400720c */ /* 0x040fe40000fa4270 */
[----:B------:R-:W-:Y:S01]  /*3690*/  ISETP.GT.AND P1, PT, R4, 0x8, P1 ;  /* 0x000000080400780c */ /* 0x000fe20000f24270 */
[----:B0-----:R-:W-:Y:S02]  /*36a0*/  @P4 IMAD.MOV.U32 R2, RZ, RZ, R6 ;  /* 0x000000ffff024224 */ /* 0x001fe400078e0006 */
[----:B------:R-:W-:-:S05]  /*36b0*/  @P4 IMAD.MOV.U32 R3, RZ, RZ, R7 ;  /* 0x000000ffff034224 */ /* 0x000fca00078e0007 */
[----:B------:R0:W-:Y:S02]  /*36c0*/  @P4 STG.E.U16 desc[UR12][R2.64+0x62], R49 ;  /* 0x0000623102004986 */ /* 0x0001e4000c10150c */
        /* <DEDUP_REMOVED lines=8> */
[----:B------:R0:W-:Y:S04]  /*3750*/  @P5 STG.E.U16 desc[UR12][R2.64+0x70], R52 ;  /* 0x0000703402005986 */ /* 0x0001e8000c10150c */
[----:B------:R1:W-:Y:S01]  /*3760*/  @P6 STG.E.U16 desc[UR12][R6.64+0x72], R53 ;  /* 0x0000723506006986 */ /* 0x0003e2000c10150c */
[----:B0-----:R-:W-:Y:S02]  /*3770*/  @P1 IMAD.MOV.U32 R2, RZ, RZ, R8 ;  /* 0x000000ffff021224 */ /* 0x001fe400078e0008 */
[----:B------:R-:W-:-:S05]  /*3780*/  @P1 IMAD.MOV.U32 R3, RZ, RZ, R9 ;  /* 0x000000ffff031224 */ /* 0x000fca00078e0009 */
[----:B------:R1:W-:Y:S01]  /*3790*/  @P1 STG.E.U16 desc[UR12][R2.64+0x70], R54 ;  /* 0x0000703602001986 */ /* 0x0003e2000c10150c */
[----:B------:R-:W-:Y:S05]  /*37a0*/  @!P0 EXIT ;  /* 0x000000000000894d */ /* 0x000fea0003800000 */
[----:B------:R-:W-:-:S05]  /*37b0*/  F2FP.BF16.F32.PACK_AB R0, RZ, R0 ;  /* 0x00000000ff00723e */ /* 0x000fca00000010ff */
[----:B------:R-:W-:Y:S01]  /*37c0*/  STG.E.U16 desc[UR12][R8.64+0x72], R0 ;  /* 0x0000720008007986 */ /* 0x000fe2000c10150c */
[----:B------:R-:W-:Y:S05]  /*37d0*/  EXIT ;  /* 0x000000000000794d */ /* 0x000fea0003800000 */
.L_x_10:
[----:B------:R-:W-:-:S13]  /*37e0*/  ISETP.NE.AND P0, PT, R6, RZ, PT ;  /* 0x000000ff0600720c */ /* 0x000fda0003f05270 */
[----:B------:R-:W-:Y:S05]  /*37f0*/  @P0 EXIT ;  /* 0x000000000000094d */ /* 0x000fea0003800000 */
[----:B------:R-:W-:-:S13]  /*3800*/  ELECT P0, URZ, PT ;  /* 0x00000000003f782f */ /* 0x000fda0003800000 */
[----:B------:R-:W-:Y:S05]  /*3810*/  @!P0 BRA `(.L_x_83) ;  /* 0x0000000800048947 */ /* 0x000fea0003800000 */
[----:B------:R-:W-:Y:S02]  /*3820*/  ISETP.GE.AND P0, PT, R4, 0x1, PT ;  /* 0x000000010400780c */ /* 0x000fe40003f06270 */
[----:B------:R-:W-:-:S04]  /*3830*/  SHF.R.S32.HI R5, RZ, 0x1f, R8 ;  /* 0x0000001fff057819 */ /* 0x000fc80000011408 */
[----:B------:R-:W-:-:S07]  /*3840*/  LEA.HI R5, R5, R8, RZ, 0x7 ;  /* 0x0000000805057211 */ /* 0x000fce00078f38ff */
[----:B------:R-:W-:Y:S05]  /*3850*/  @!P0 BRA `(.L_x_83) ;  /* 0x0000000400f48947 */ /* 0x000fea0003800000 */
[----:B-1---5:R-:W0:Y:S01]  /*3860*/  S2R R0, SR_CTAID.X ;  /* 0x0000000000007919 */ /* 0x022e220000002500 */
[----:B------:R-:W-:Y:S01]  /*3870*/  LOP3.LUT R5, R5, 0xffffff80, RZ, 0xc0, !PT ;  /* 0xffffff8005057812 */ /* 0x000fe200078ec0ff */
[----:B------:R-:W-:Y:S01]  /*3880*/  ULDC UR4, c[0x0][0x384] ;  /* 0x0000e10000047ab9 */ /* 0x000fe20000000800 */
[C---:B------:R-:W-:Y:S01]  /*3890*/  LOP3.LUT P0, RZ, R8.reuse, 0x1f, RZ, 0xc0, !PT ;  /* 0x0000001f08ff7812 */ /* 0x040fe2000780c0ff */
[----:B------:R-:W1:Y:S01]  /*38a0*/  S2R R10, SR_CTAID.Y ;  /* 0x00000000000a7919 */ /* 0x000e620000002600 */
[----:B------:R-:W-:Y:S01]  /*38b0*/  ULDC UR5, c[0x0][0x388] ;  /* 0x0000e20000057ab9 */ /* 0x000fe20000000800 */
[----:B------:R-:W-:Y:S01]  /*38c0*/  IMAD.IADD R5, R8, 0x1, -R5 ;  /* 0x0000000108057824 */ /* 0x000fe200078e0a05 */
[----:B------:R-:W-:Y:S01]  /*38d0*/  LOP3.LUT R18, R3, 0x2, RZ, 0xfc, !PT ;  /* 0x0000000203127812 */ /* 0x000fe200078efcff */
[----:B------:R-:W-:Y:S01]  /*38e0*/  VIADD R22, R4, 0x1 ;  /* 0x0000000104167836 */ /* 0x000fe20000000000 */
[----:B------:R-:W-:Y:S01]  /*38f0*/  CS2R R6, SRZ ;  /* 0x0000000000067805 */ /* 0x000fe2000001ff00 */
[----:B---3--:R-:W-:Y:S01]  /*3900*/  IMAD.MOV.U32 R2, RZ, RZ, RZ ;  /* 0x000000ffff027224 */ /* 0x008fe200078e00ff */
[----:B------:R-:W-:-:S02]  /*3910*/  ISETP.NE.AND P1, PT, R5, RZ, PT ;  /* 0x000000ff0500720c */ /* 0x000fc40003f25270 */
[----:B------:R-:W-:Y:S02]  /*3920*/  CS2R R8, SRZ ;  /* 0x0000000000087805 */ /* 0x000fe4000001ff00 */
[----:B------:R-:W-:Y:S01]  /*3930*/  ISETP.NE.OR P0, PT, R5, RZ, !P0 ;  /* 0x000000ff0500720c */ /* 0x000fe20004705670 */
[----:B------:R-:W-:Y:S02]  /*3940*/  IMAD.MOV.U32 R5, RZ, RZ, 0x1 ;  /* 0x00000001ff057424 */ /* 0x000fe400078e00ff */
[----:B0-----:R-:W-:-:S04]  /*3950*/  IMAD.SHL.U32 R19, R0, 0x40, RZ ;  /* 0x0000004000137824 */ /* 0x001fc800078e00ff */
[----:B------:R-:W-:-:S04]  /*3960*/  IMAD.HI.U32 R0, R19, UR4, RZ ;  /* 0x0000000413007c27 */ /* 0x000fc8000f8e00ff */
[----:B-1----:R-:W-:Y:S01]  /*3970*/  IMAD.SHL.U32 R16, R10, 0x40, RZ ;  /* 0x000000400a107824 */ /* 0x002fe200078e00ff */
[----:B------:R-:W-:-:S07]  /*3980*/  SHF.R.U32.HI R0, RZ, UR5, R0 ;  /* 0x00000005ff007c19 */ /* 0x000fce0008011600 */
.L_x_87:
[----:B------:R-:W0:Y:S01]  /*3990*/  S2R R11, SR_CgaCtaId ;  /* 0x00000000000b7919 */ /* 0x000e220000008800 */
[----:B------:R-:W-:-:S04]  /*39a0*/  MOV R10, 0x400 ;  /* 0x00000400000a7802 */ /* 0x000fc80000000f00 */
[----:B0-----:R-:W-:Y:S02]  /*39b0*/  LEA R21, R11, R10, 0x18 ;  /* 0x0000000a0b157211 */ /* 0x001fe400078ec0ff */
[----:B------:R-:W-:-:S03]  /*39c0*/  SHF.L.U32 R10, R5, 0x1f, RZ ;  /* 0x0000001f050a7819 */ /* 0x000fc600000006ff */
[----:B------:R-:W-:-:S07]  /*39d0*/  IMAD R17, R2, 0x8, R21 ;  /* 0x0000000802117824 */ /* 0x000fce00078e0215 */
.L_x_84:
[----:B0-----:R0:W1:Y:S02]  /*39e0*/  SYNCS.PHASECHK.TRANS64.TRYWAIT P2, [R17+URZ+0x380e0], R10 ;  /* 0x0380e00a110075a7 */ /* 0x001064000804017f */
[----:B-1----:R-:W-:Y:S05]  /*39f0*/  @!P2 NANOSLEEP.SYNCS 0x989680 ;  /* 0x009896800000a95d */ /* 0x002fea0003900000 */
[----:B------:R-:W1:Y:S02]  /*3a00*/  @!P2 SYNCS.PHASECHK.TRANS64 P2, [R17+URZ+0x380e0], R10 ;  /* 0x0380e00a1100a5a7 */ /* 0x000e64000804007f */
[----:B-1----:R-:W-:Y:S05]  /*3a10*/  @!P2 BRA `(.L_x_84) ;  /* 0xfffffffc00f0a947 */ /* 0x002fea000383ffff */
[----:B0-----:R-:W0:Y:S02]  /*3a20*/  @!P1 LDC R10, c[0x0][0x580] ;  /* 0x00016000ff0a9b82 */ /* 0x001e240000000800 */
[----:B0-----:R0:W-:Y:S02]  /*3a30*/  @!P1 SYNCS.ARRIVE.TRANS64 RZ, [R17+URZ+0x38000], R10 ;  /* 0x0380000a11ff99a7 */ /* 0x0011e4000800003f */
[----:B0-----:R-:W-:-:S04]  /*3a40*/  PRMT R10, R18, 0x9910, RZ ;  /* 0x00009910120a7816 */ /* 0x001fc800000000ff */
[----:B------:R-:W-:-:S13]  /*3a50*/  ISETP.NE.AND P2, PT, R10, 0x2, PT ;  /* 0x000000020a00780c */ /* 0x000fda0003f45270 */
[----:B------:R-:W-:Y:S05]  /*3a60*/  @P2 BRA `(.L_x_85) ;  /* 0x0000000000042947 */ /* 0x000fea0003800000 */
[----:B------:R-:W-:Y:S01]  /*3a70*/  BPT.TRAP 0x1 ;  /* 0x000000040000795c */ /* 0x000fe20000300000 */
.L_x_85:
[----:B------:R-:W-:Y:S05]  /*3a80*/  @P0 BRA `(.L_x_86) ;  /* 0x0000000000040947 */ /* 0x000fea0003800000 */
[----:B------:R-:W-:Y:S01]  /*3a90*/  BPT.TRAP 0x1 ;  /* 0x000000040000795c */ /* 0x000fe20000300000 */
.L_x_86:
[----:B------:R-:W0:Y:S01]  /*3aa0*/  LDC R12, c[0x0][0x380] ;  /* 0x0000e000ff0c7b82 */ /* 0x000e220000000800 */
[----:B------:R-:W-:Y:S01]  /*3ab0*/  R2UR UR4, R0 ;  /* 0x00000000000472ca */ /* 0x000fe200000e0000 */
[----:B------:R-:W-:Y:S01]  /*3ac0*/  ULDC UR14, c[0x0][0x38c] ;  /* 0x0000e300000e7ab9 */ /* 0x000fe20000000800 */
[----:B------:R-:W-:Y:S01]  /*3ad0*/  R2UR UR13, R19 ;  /* 0x00000000130d72ca */ /* 0x000fe200000e0000 */
[----:B------:R-:W-:Y:S01]  /*3ae0*/  UISETP.NE.AND UP0, UPT, UR14, 0x1, UPT ;  /* 0x000000010e00788c */ /* 0x000fe2000bf05270 */
[----:B------:R-:W-:Y:S01]  /*3af0*/  R2UR UR10, R21 ;  /* 0x00000000150a72ca */ /* 0x000fe200000e0000 */
[----:B------:R-:W-:Y:S01]  /*3b00*/  ULDC UR23, c[0x0][0x398] ;  /* 0x0000e60000177ab9 */ /* 0x000fe20000000800 */
[----:B------:R-:W-:Y:S01]  /*3b10*/  R2UR UR16, R2 ;  /* 0x00000000021072ca */ /* 0x000fe200000e0000 */
[----:B------:R-:W1:Y:S01]  /*3b20*/  LDC.64 R10, c[0x0][0x3f8] ;  /* 0x0000fe00ff0a7b82 */ /* 0x000e620000000a00 */
[----:B------:R-:W-:Y:S01]  /*3b30*/  R2UR UR18, R8 ;  /* 0x00000000081272ca */ /* 0x000fe200000e0000 */
[----:B------:R-:W-:Y:S01]  /*3b40*/  ULDC UR12, c[0x0][0x3ec] ;  /* 0x0000fb00000c7ab9 */ /* 0x000fe20000000800 */
[----:B------:R-:W-:Y:S01]  /*3b50*/  R2UR UR17, R17 ;  /* 0x00000000111172ca */ /* 0x000fe200000e0000 */
[----:B------:R-:W-:Y:S01]  /*3b60*/  VIADD R22, R22, 0xffffffff ;  /* 0xffffffff16167836 */ /* 0x000fe20000000000 */
[----:B------:R-:W-:Y:S01]  /*3b70*/  ULDC.64 UR26, c[0x0][0x198] ;  /* 0x00006600001a7ab9 */ /* 0x000fe20000000a00 */
[----:B------:R-:W-:Y:S01]  /*3b80*/  ULDC.64 UR20, c[0x0][0x3f0] ;  /* 0x0000fc0000147ab9 */ /* 0x000fe20000000a00 */
[----:B------:R-:W-:Y:S01]  /*3b90*/  @UP0 ULDC.64 UR8, c[0x0][0x390] ;  /* 0x0000e40000080ab9 */ /* 0x000fe20000000a00 */
[----:B------:R-:W1:Y:S01]  /*3ba0*/  LDC.64 R14, c[0x0][0x3d0] ;  /* 0x0000f400ff0e7b82 */ /* 0x000e620000000a00 */
[----:B------:R-:W-:Y:S01]  /*3bb0*/  ISETP.GT.AND P6, PT, R22, 0x1, PT ;  /* 0x000000011600780c */ /* 0x000fe20003fc4270 */
[----:B------:R-:W-:Y:S01]  /*3bc0*/  VIADD R2, R2, 0x1 ;  /* 0x0000000102027836 */ /* 0x000fe20000000000 */
[----:B------:R-:W-:Y:S01]  /*3bd0*/  UMOV UR24, 0x0 ;  /* 0x0000000000187882 */ /* 0x000fe20000000000 */
[----:B------:R-:W-:-:S02]  /*3be0*/  ULEA UR16, UR16, UR10, 0xc ;  /* 0x0000000a10107291 */ /* 0x000fc4000f8e603f */
[----:B------:R-:W-:Y:S01]  /*3bf0*/  USHF.L.U32 UR18, UR18, 0x5, URZ ;  /* 0x0000000512127899 */ /* 0x000fe2000800063f */
[----:B------:R-:W-:Y:S01]  /*3c00*/  ISETP.NE.AND P5, PT, R2, 0x1c, PT ;  /* 0x0000001c0200780c */ /* 0x000fe20003fa5270 */
[----:B------:R-:W2:Y:S01]  /*3c10*/  LDC.64 R20, c[0x0][0x3e0] ;  /* 0x0000f800ff147b82 */ /* 0x000ea20000000a00 */
[----:B0-----:R-:W-:Y:S01]  /*3c20*/  ISETP.NE.AND P2, PT, R12, 0x1, PT ;  /* 0x000000010c00780c */ /* 0x001fe20003f45270 */
[----:B------:R-:W-:Y:S01]  /*3c30*/  UIADD3 UR17, UR17, 0x38000, URZ ;  /* 0x0003800011117890 */ /* 0x000fe2000fffe03f */
[----:B------:R-:W-:Y:S01]  /*3c40*/  SEL R2, R2, RZ, P5 ;  /* 0x000000ff02027207 */ /* 0x000fe20002800000 */
[----:B------:R-:W-:-:S10]  /*3c50*/  UMOV UR25, 0x10000000 ;  /* 0x1000000000197882 */ /* 0x000fd40000000000 */
[----:B------:R-:W-:Y:S01]  /*3c60*/  @P2 IMAD.U32 R13, RZ, RZ, UR4 ;  /* 0x00000004ff0d2e24 */ /* 0x000fe2000f8e00ff */
[----:B------:R-:W-:Y:S01]  /*3c70*/  ULDC.64 UR4, c[0x0][0x3c8] ;  /* 0x0000f20000047ab9 */ /* 0x000fe20000000a00 */
[----:B-1----:R-:W-:Y:S02]  /*3c80*/  IMAD R11, R7, R14, R11 ;  /* 0x0000000e070b7224 */ /* 0x002fe400078e020b */
[----:B------:R-:W-:Y:S01]  /*3c90*/  IMAD R10, R9, UR5, R10 ;  /* 0x00000005090a7c24 */ /* 0x000fe2000f8e020a */
[----:B------:R-:W-:Y:S02]  /*3ca0*/  @P2 R2UR UR13, R13 ;  /* 0x000000000d0d22ca */ /* 0x000fe400000e0000 */
[----:B------:R-:W0:Y:S01]  /*3cb0*/  LDC R13, c[0x0][0x400] ;  /* 0x00010000ff0d7b82 */ /* 0x000e220000000800 */
[----:B------:R-:W-:Y:S02]  /*3cc0*/  IMAD.U32 R11, R11, 0x20, R10 ;  /* 0x000000200b0b7824 */ /* 0x000fe400078e000a */
[----:B------:R-:W-:-:S05]  /*3cd0*/  VIADD R10, R8, 0x1 ;  /* 0x00000001080a7836 */ /* 0x000fca0000000000 */
[----:B------:R-:W-:-:S03]  /*3ce0*/  ISETP.NE.AND P2, PT, R10, UR15, PT ;  /* 0x0000000f0a007c0c */ /* 0x000fc6000bf45270 */
[----:B------:R-:W-:Y:S02]  /*3cf0*/  UIMAD.WIDE.U32 UR6, UR13, UR8, URZ ;  /* 0x000000080d0672a5 */ /* 0x000fe4000f8e003f */
[----:B------:R-:W-:Y:S01]  /*3d00*/  UMOV UR5, UR13 ;  /* 0x0000000d00057c82 */ /* 0x000fe20008000000 */
[----:B------:R-:W-:Y:S02]  /*3d10*/  UIADD3 UR6, UP1, UR26, 0xf0, URZ ;  /* 0x000000f01a067890 */ /* 0x000fe4000ff3e03f */
[----:B------:R-:W-:Y:S02]  /*3d20*/  @UP0 USHF.R.U32.HI UR5, URZ, UR9, UR7 ;  /* 0x000000093f050299 */ /* 0x000fe40008011607 */
[----:B------:R-:W-:Y:S02]  /*3d30*/  UIADD3 UR7, -UR13, URZ, URZ ;  /* 0x0000003f0d077290 */ /* 0x000fe4000fffe13f */
[----:B------:R-:W-:Y:S01]  /*3d40*/  UISETP.NE.AND UP0, UPT, UR23, 0x1, UPT ;  /* 0x000000011700788c */ /* 0x000fe2000bf05270 */
[----:B------:R-:W-:-:S02]  /*3d50*/  ULDC.64 UR8, c[0x0][0x3c0] ;  /* 0x0000f00000087ab9 */ /* 0x000fc40000000a00 */
[----:B------:R-:W-:Y:S01]  /*3d60*/  UMOV UR22, UR5 ;  /* 0x0000000500167c82 */ /* 0x000fe20008000000 */
[----:B0-----:R-:W-:Y:S01]  /*3d70*/  IMAD R8, R6, R15, R13 ;  /* 0x0000000f06087224 */ /* 0x001fe200078e020d */
[----:B------:R-:W-:Y:S01]  /*3d80*/  UIADD3 UR26, UP2, UR26, 0x270, URZ ;  /* 0x000002701a1a7890 */ /* 0x000fe2000ff5e03f */
[----:B------:R-:W-:Y:S02]  /*3d90*/  VIADD R13, R9, 0x1 ;  /* 0x00000001090d7836 */ /* 0x000fe40000000000 */
[----:B------:R-:W-:Y:S01]  /*3da0*/  IMAD R12, R12, UR7, R19 ;  /* 0x000000070c0c7c24 */ /* 0x000fe2000f8e0213 */
[----:B------:R-:W-:Y:S01]  /*3db0*/  UIADD3 UR7, -UR5, URZ, URZ ;  /* 0x0000003f05077290 */ /* 0x000fe2000fffe13f */
[----:B------:R-:W-:Y:S01]  /*3dc0*/  @P2 IMAD.MOV R13, RZ, RZ, R9 ;  /* 0x000000ffff0d2224 */ /* 0x000fe200078e0209 */
[----:B------:R-:W-:Y:S01]  /*3dd0*/  @UP0 ULDC UR10, c[0x0][0x39c] ;  /* 0x0000e700000a0ab9 */ /* 0x000fe20000000800 */
[----:B------:R-:W-:Y:S01]  /*3de0*/  IMAD.U32 R8, R8, 0x400, R11 ;  /* 0x0000040008087824 */ /* 0x000fe200078e000b */
[----:B------:R-:W-:Y:S01]  /*3df0*/  R2UR UR19, R12 ;  /* 0x000000000c1372ca */ /* 0x000fe200000e0000 */
[----:B------:R-:W-:Y:S01]  /*3e00*/  UIMAD.WIDE.U32 UR10, UR5, UR10, URZ ;  /* 0x0000000a050a72a5 */ /* 0x000fe2000f8e003f */
[----:B--2---:R-:W-:Y:S01]  /*3e10*/  ISETP.NE.AND P3, PT, R13, R20, PT ;  /* 0x000000140d00720c */ /* 0x004fe20003f65270 */
[----:B------:R-:W-:Y:S01]  /*3e20*/  @UP0 ULDC UR29, c[0x0][0x3a0] ;  /* 0x0000e800001d0ab9 */ /* 0x000fe20000000800 */
[----:B------:R-:W-:Y:S01]  /*3e30*/  R2UR UR28, R8 ;  /* 0x00000000081c72ca */ /* 0x000fe200000e0000 */
[----:B------:R-:W-:Y:S01]  /*3e40*/  @UP0 USHF.R.U32.HI UR22, URZ, UR29, UR11 ;  /* 0x0000001d3f160299 */ /* 0x000fe2000801160b */
[C---:B------:R-:W-:Y:S01]  /*3e50*/  VIADD R12, R7.reuse, 0x1 ;  /* 0x00000001070c7836 */ /* 0x040fe20000000000 */
[----:B------:R-:W-:Y:S01]  /*3e60*/  UIMAD UR7, UR14, UR7, UR13 ;  /* 0x000000070e0772a4 */ /* 0x000fe2000f8e020d */
[----:B------:R-:W-:Y:S01]  /*3e70*/  R2UR UR13, R7 ;  /* 0x00000000070d72ca */ /* 0x000fe200000e0000 */
[----:B------:R-:W-:Y:S01]  /*3e80*/  UMOV UR11, UR18 ;  /* 0x00000012000b7c82 */ /* 0x000fe20008000000 */
[----:B------:R-:W-:Y:S01]  /*3e90*/  R2UR UR10, R16 ;  /* 0x00000000100a72ca */ /* 0x000fe200000e0000 */
[----:B------:R-:W-:Y:S01]  /*3ea0*/  UIMAD UR20, UR7, UR9, UR20 ;  /* 0x00000009071472a4 */ /* 0x000fe2000f8e0214 */
[C---:B------:R-:W-:Y:S01]  /*3eb0*/  R2UR UR14, R6.reuse ;  /* 0x00000000060e72ca */ /* 0x040fe200000e0000 */
[----:B------:R-:W-:Y:S01]  /*3ec0*/  UIMAD UR19, UR19, UR8, UR12 ;  /* 0x00000008131372a4 */ /* 0x000fe2000f8e020c */
[----:B------:R-:W-:Y:S01]  /*3ed0*/  R2UR UR12, R9 ;  /* 0x00000000090c72ca */ /* 0x000fe200000e0000 */
[----:B------:R-:W-:Y:S01]  /*3ee0*/  UIADD3 UR8, -UR22, URZ, URZ ;  /* 0x0000003f16087290 */ /* 0x000fe2000fffe13f */
[----:B------:R-:W-:Y:S01]  /*3ef0*/  @P3 IMAD.MOV R12, RZ, RZ, R7 ;  /* 0x000000ffff0c3224 */ /* 0x000fe200078e0207 */
[----:B------:R-:W-:Y:S01]  /*3f00*/  UIADD3.X UR7, URZ, UR27, URZ, UP1, !UPT ;  /* 0x0000001b3f077290 */ /* 0x000fe20008ffe43f */
[----:B------:R-:W-:Y:S01]  /*3f10*/  SEL R8, RZ, 0x1, P5 ;  /* 0x00000001ff087807 */ /* 0x000fe20002800000 */
[----:B------:R-:W-:Y:S01]  /*3f20*/  UIMAD UR5, UR23, UR8, UR5 ;  /* 0x00000008170572a4 */ /* 0x000fe2000f8e0205 */
[----:B------:R-:W-:Y:S01]  /*3f30*/  VIADD R11, R6, 0x1 ;  /* 0x00000001060b7836 */ /* 0x000fe20000000000 */
[----:B------:R-:W-:Y:S01]  /*3f40*/  ISETP.NE.AND P4, PT, R12, R21, PT ;  /* 0x000000150c00720c */ /* 0x000fe20003f85270 */
[----:B------:R-:W-:Y:S01]  /*3f50*/  UIADD3 UR8, UR16, 0x1c000, URZ ;  /* 0x0001c00010087890 */ /* 0x000fe2000fffe03f */
[----:B------:R-:W-:Y:S01]  /*3f60*/  LOP3.LUT R5, R5, R8, RZ, 0x3c, !PT ;  /* 0x0000000805057212 */ /* 0x000fe200078e3cff */
[----:B------:R-:W-:Y:S01]  /*3f70*/  UIMAD UR21, UR5, UR4, UR21 ;  /* 0x00000004051572a4 */ /* 0x000fe2000f8e0215 */
[----:B------:R-:W-:Y:S01]  /*3f80*/  SEL R8, R10, RZ, P2 ;  /* 0x000000ff0a087207 */ /* 0x000fe20001000000 */
[----:B------:R-:W-:Y:S01]  /*3f90*/  UPRMT UR4, UR28, 0x5410, URZ ;  /* 0x000054101c047896 */ /* 0x000fe2000800003f */
[----:B------:R-:W-:Y:S01]  /*3fa0*/  SEL R9, R13, RZ, P3 ;  /* 0x000000ff0d097207 */ /* 0x000fe20001800000 */
[----:B------:R-:W-:Y:S01]  /*3fb0*/  UIADD3.X UR27, URZ, UR27, URZ, UP2, !UPT ;  /* 0x0000001b3f1b7290 */ /* 0x000fe200097fe43f */
[----:B------:R-:W-:Y:S01]  /*3fc0*/  SEL R7, R12, RZ, P4 ;  /* 0x000000ff0c077207 */ /* 0x000fe20002000000 */
[----:B------:R-:W-:-:S04]  /*3fd0*/  UMOV UR9, UR17 ;  /* 0x0000001100097c82 */ /* 0x000fc80008000000 */
[----:B------:R-:W-:Y:S01]  /*3fe0*/  @P4 IMAD.MOV R11, RZ, RZ, R6 ;  /* 0x000000ffff0b4224 */ /* 0x000fe200078e0206 */
[----:B------:R0:W-:Y:S03]  /*3ff0*/  UTMALDG.5D.IM2COL [UR16], [UR6], UR4 ;  /* 0x00000010060073b4 */ /* 0x0001e60008060004 */
[----:B------:R-:W-:Y:S01]  /*4000*/  IMAD.MOV.U32 R6, RZ, RZ, R11 ;  /* 0x000000ffff067224 */ /* 0x000fe200078e000b */
[----:B------:R0:W-:Y:S02]  /*4010*/  UTMALDG.5D [UR8], [UR26], desc[UR24] ;  /* 0x000018081a0075b4 */ /* 0x0001e40008021000 */
[----:B0-----:R-:W-:Y:S05]  /*4020*/  @P6 BRA `(.L_x_87) ;  /* 0xfffffff800586947 */ /* 0x001fea000383ffff */
.L_x_83:
[----:B------:R-:W-:Y:S01]  /*4030*/  ISETP.GE.U32.AND P2, PT, R4, 0x1c, PT ;  /* 0x0000001c0400780c */ /* 0x000fe20003f46070 */
[----:B------:R-:W-:Y:S05]  /*4040*/  WARPSYNC.ALL ;  /* 0x0000000000007948 */ /* 0x000fea0003800000 */
[----:B------:R-:W-:-:S07]  /*4050*/  ELECT P1, URZ, PT ;  /* 0x00000000003f782f */ /* 0x000fce0003820000 */
[----:B------:R-:W-:-:S05]  /*4060*/  @P2 SHF.R.U32.HI R6, RZ, 0x2, R4 ;  /* 0x00000002ff062819 */ /* 0x000fca0000011604 */
[----:B------:R-:W-:-:S05]  /*4070*/  @P2 IMAD.WIDE.U32 R6, R6, 0x24924925, RZ ;  /* 0x2492492506062825 */ /* 0x000fca00078e00ff */
[----:B------:R-:W-:-:S04]  /*4080*/  @P2 LOP3.LUT R6, R7, 0x1, RZ, 0xc0, !PT ;  /* 0x0000000107062812 */ /* 0x000fc800078ec0ff */
[----:B------:R-:W-:Y:S01]  /*4090*/  @P2 ISETP.NE.U32.AND P0, PT, R6, 0x1, PT ;  /* 0x000000010600280c */ /* 0x000fe20003f05070 */
[----:B------:R-:W-:-:S12]  /*40a0*/  @!P1 EXIT ;  /* 0x000000000000994d */ /* 0x000fd80003800000 */
[----:B------:R-:W-:Y:S01]  /*40b0*/  LOP3.LUT R3, R3, 0x2, RZ, 0xfc, !PT ;  /* 0x0000000203037812 */ /* 0x000fe200078efcff */
[----:B------:R-:W-:Y:S01]  /*40c0*/  IMAD.MOV.U32 R5, RZ, RZ, 0x1 ;  /* 0x00000001ff057424 */ /* 0x000fe200078e00ff */
[----:B------:R-:W-:Y:S02]  /*40d0*/  @P2 ISETP.NE.U32.AND.EX P0, PT, RZ, RZ, PT, P0 ;  /* 0x000000ffff00220c */ /* 0x000fe40003f05100 */
[----:B------:R-:W-:Y:S02]  /*40e0*/  ISETP.NE.AND P1, PT, R3, 0x3, PT ;  /* 0x000000030300780c */ /* 0x000fe40003f25270 */
[----:B------:R-:W-:-:S11]  /*40f0*/  @P2 SEL R5, RZ, 0x1, !P0 ;  /* 0x00000001ff052807 */ /* 0x000fd60004000000 */
[----:B------:R-:W-:Y:S05]  /*4100*/  @!P1 BRA `(.L_x_88) ;  /* 0x0000000000049947 */ /* 0x000fea0003800000 */
[----:B------:R-:W-:Y:S01]  /*4110*/  BPT.TRAP 0x1 ;  /* 0x000000040000795c */ /* 0x000fe20000300000 */
.L_x_88:
[----:B------:R-:W0:Y:S01]  /*4120*/  S2R R7, SR_CgaCtaId ;  /* 0x0000000000077919 */ /* 0x000e220000008800 */
[----:B---3-5:R-:W-:Y:S02]  /*4130*/  SHF.R.U32.HI R2, RZ, 0x2, R4 ;  /* 0x00000002ff027819 */ /* 0x028fe40000011604 */
[----:B-1----:R-:W-:-:S03]  /*4140*/  MOV R0, 0x400 ;  /* 0x0000040000007802 */ /* 0x002fc60000000f00 */
[----:B------:R-:W-:-:S04]  /*4150*/  IMAD.WIDE.U32 R2, R2, 0x24924925, RZ ;  /* 0x2492492502027825 */ /* 0x000fc800078e00ff */
[----:B------:R-:W-:Y:S01]  /*4160*/  IMAD R3, R3, -0x1c, R4 ;  /* 0xffffffe403037824 */ /* 0x000fe200078e0204 */
[----:B0-----:R-:W-:Y:S02]  /*4170*/  LEA R0, R7, R0, 0x18 ;  /* 0x0000000007007211 */ /* 0x001fe400078ec0ff */
[----:B------:R-:W-:-:S03]  /*4180*/  SHF.L.U32 R7, R5, 0x1f, RZ ;  /* 0x0000001f05077819 */ /* 0x000fc600000006ff */
[----:B------:R-:W-:-:S04]  /*4190*/  VIADD R0, R0, 0x380e0 ;  /* 0x000380e000007836 */ /* 0x000fc80000000000 */
[----:B------:R-:W-:-:S07]  /*41a0*/  IMAD R2, R3, 0x8, R0 ;  /* 0x0000000803027824 */ /* 0x000fce00078e0200 */
.L_x_89:
[----:B0-----:R0:W1:Y:S02]  /*41b0*/  SYNCS.PHASECHK.TRANS64.TRYWAIT P0, [R2+URZ], R7 ;  /* 0x00000007020075a7 */ /* 0x001064000800017f */
[----:B-1----:R-:W-:Y:S05]  /*41c0*/  @!P0 NANOSLEEP.SYNCS 0x989680 ;  /* 0x009896800000895d */ /* 0x002fea0003900000 */
[----:B------:R-:W1:Y:S02]  /*41d0*/  @!P0 SYNCS.PHASECHK.TRANS64 P0, [R2+URZ], R7 ;  /* 0x00000007020085a7 */ /* 0x000e64000800007f */
[----:B-1----:R-:W-:Y:S05]  /*41e0*/  @!P0 BRA `(.L_x_89) ;  /* 0xfffffffc00f08947 */ /* 0x002fea000383ffff */
[----:B------:R-:W-:-:S05]  /*41f0*/  VIADD R3, R3, 0x1 ;  /* 0x0000000103037836 */ /* 0x000fca0000000000 */
[----:B------:R-:W-:-:S04]  /*4200*/  ISETP.NE.AND P0, PT, R3, 0x1c, PT ;  /* 0x0000001c0300780c */ /* 0x000fc80003f05270 */
[----:B0-----:R-:W-:Y:S02]  /*4210*/  SEL R2, RZ, 0x1, P0 ;  /* 0x00000001ff027807 */ /* 0x001fe40000000000 */
[----:B------:R-:W-:Y:S02]  /*4220*/  SEL R3, R3, RZ, P0 ;  /* 0x000000ff03037207 */ /* 0x000fe40000000000 */
[----:B------:R-:W-:-:S03]  /*4230*/  LOP3.LUT R7, R5, R2, RZ, 0x3c, !PT ;  /* 0x0000000205077212 */ /* 0x000fc600078e3cff */
[----:B------:R-:W-:Y:S01]  /*4240*/  IMAD R2, R3, 0x8, R0 ;  /* 0x0000000803027824 */ /* 0x000fe200078e0200 */
[----:B------:R-:W-:-:S07]  /*4250*/  SHF.L.U32 R5, R7, 0x1f, RZ ;  /* 0x0000001f07057819 */ /* 0x000fce00000006ff */
.L_x_90:
        /* <DEDUP_REMOVED lines=11> */
.L_x_91:
        /* <DEDUP_REMOVED lines=11> */
.L_x_92:
        /* <DEDUP_REMOVED lines=11> */
.L_x_93:
        /* <DEDUP_REMOVED lines=11> */
.L_x_94:
        /* <DEDUP_REMOVED lines=11> */
.L_x_95:
        /* <DEDUP_REMOVED lines=11> */
.L_x_96:
        /* <DEDUP_REMOVED lines=11> */
.L_x_97:
        /* <DEDUP_REMOVED lines=11> */
.L_x_98:
        /* <DEDUP_REMOVED lines=11> */
.L_x_99:
        /* <DEDUP_REMOVED lines=11> */
.L_x_100:
        /* <DEDUP_REMOVED lines=11> */
.L_x_101:
        /* <DEDUP_REMOVED lines=11> */
.L_x_102:
        /* <DEDUP_REMOVED lines=11> */
.L_x_103:
        /* <DEDUP_REMOVED lines=11> */
.L_x_104:
        /* <DEDUP_REMOVED lines=11> */
.L_x_105:
        /* <DEDUP_REMOVED lines=11> */
.L_x_106:
        /* <DEDUP_REMOVED lines=11> */
.L_x_107:
        /* <DEDUP_REMOVED lines=11> */
.L_x_108:
        /* <DEDUP_REMOVED lines=11> */
.L_x_109:
        /* <DEDUP_REMOVED lines=11> */
.L_x_110:
        /* <DEDUP_REMOVED lines=11> */
.L_x_111:
        /* <DEDUP_REMOVED lines=11> */
.L_x_112:
        /* <DEDUP_REMOVED lines=11> */
.L_x_113:
        /* <DEDUP_REMOVED lines=11> */
.L_x_114:
        /* <DEDUP_REMOVED lines=11> */
.L_x_115:
        /* <DEDUP_REMOVED lines=11> */
.L_x_116:
[----:B0-----:R0:W1:Y:S02]  /*5440*/  SYNCS.PHASECHK.TRANS64.TRYWAIT P0, [R3+URZ], R0 ;  /* 0x00000000030075a7 */ /* 0x001064000800017f */
[----:B-1----:R-:W-:Y:S05]  /*5450*/  @!P0 NANOSLEEP.SYNCS 0x989680 ;  /* 0x009896800000895d */ /* 0x002fea0003900000 */
[----:B------:R-:W1:Y:S02]  /*5460*/  @!P0 SYNCS.PHASECHK.TRANS64 P0, [R3+URZ], R0 ;  /* 0x00000000030085a7 */ /* 0x000e64000800007f */
[----:B-1----:R-:W-:Y:S05]  /*5470*/  @P0 EXIT ;  /* 0x000000000000094d */ /* 0x002fea0003800000 */
[----:B------:R-:W-:Y:S05]  /*5480*/  BRA `(.L_x_116) ;  /* 0xfffffffc00ec7947 */ /* 0x000fea000383ffff */
.L_x_117:
[----:B------:R-:W-:-:S00]  /*5490*/  BRA `(.L_x_117) ;  /* 0xfffffffc00fc7947 */ /* 0x000fc0000383ffff */
[----:B------:R-:W-:-:S00]  /*54a0*/  NOP ;  /* 0x0000000000007918 */ /* 0x000fc00000000000 */
        /* <DEDUP_REMOVED lines=13> */
.L_x_118:


//--------------------- .nv.shared._ZN7cutlass13device_kernelINS_4conv6kernel13ConvUniversalINS1_16ConvProblemShapeILNS1_8OperatorE1ELi3EEENS1_10collective14CollectiveConvINS1_46MainloopSm90TmaGmmaWarpSpecializedImplicitGemmILS5_1ELi28ELi3EN4cute5tupleIJNSA_1CILi1EEESD_SD_EEENS1_36KernelImplicitTmaWarpSpecializedSm90ELi1EEENSB_IJNSC_ILi64EEESH_NSB_IJNSC_ILi32EEEEEEEEENS_10bfloat16_tESL_NSA_8TiledMMAINSA_8MMA_AtomIJNSA_4SM904GMMA27MMA_64x64x16_F32BF16BF16_SSILNSP_5MajorE0ELSR_1ELNSP_7ScaleInE1ELSS_1EEEEEENSA_6LayoutISE_NSB_IJNSC_ILi0EEESW_SW_EEEEENSB_IJNSA_10UnderscoreESZ_SZ_EEEEENS7_6detail26Sm90ImplicitGemmTileTraitsINSA_20SM90_TMA_LOAD_IM2COLENSA_14ComposedLayoutINSA_7SwizzleILi2ELi4ELi3EEENSA_18smem_ptr_flag_bitsILi16EEENSV_INSB_IJNSB_IJNSC_ILi8EEES1A_EEENSB_IJSI_SD_EEENSB_IJSD_NSC_ILi28EEEEEEEEENSB_IJNSB_IJSI_NSC_ILi256EEEEEENSB_IJSD_SW_EEENSB_IJSW_NSC_ILi2048EEEEEEEEEEEEEvEENS13_INSA_13SM90_TMA_LOADENS15_INS16_ILi3ELi4ELi3EEES19_NSV_INSB_IJNSB_IJSH_SD_EEENSB_IJS1A_NSC_ILi4EEEEEES1E_EEENSB_IJS1I_NSB_IJSH_NSC_ILi512EEEEEES1K_EEEEEEEvEEEENS_8epilogue10collective6detail29Sm90TmaWarpSpecializedAdapterINS23_15DefaultEpilogueISL_NSB_IJNSB_IJllllEEESD_SW_EEES28_NS22_6thread17LinearCombinationISL_Li1EffLNS29_9ScaleType4KindE0ELNS_15FloatRoundStyleE2ESL_EENS_4gemm15EpilogueDefaultEEEEEvvEEEEvNT_6ParamsE --------------------------
	.section	.nv.shared._ZN7cutlass13device_kernelINS_4conv6kernel13ConvUniversalINS1_16ConvProblemShapeILNS1_8OperatorE1ELi3EEENS1_10collective14CollectiveConvINS1_46MainloopSm90TmaGmmaWarpSpecializedImplicitGemmILS5_1ELi28ELi3EN4cute5tupleIJNSA_1CILi1EEESD_SD_EEENS1_36KernelImplicitTmaWarpSpecializedSm90ELi1EEENSB_IJNSC_ILi64EEESH_NSB_IJNSC_ILi32EEEEEEEEENS_10bfloat16_tESL_NSA_8TiledMMAINSA_8MMA_AtomIJNSA_4SM904GMMA27MMA_64x64x16_F32BF16BF16_SSILNSP_5MajorE0ELSR_1ELNSP_7ScaleInE1ELSS_1EEEEEENSA_6LayoutISE_NSB_IJNSC_ILi0EEESW_SW_EEEEENSB_IJNSA_10UnderscoreESZ_SZ_EEEEENS7_6detail26Sm90ImplicitGemmTileTraitsINSA_20SM90_TMA_LOAD_IM2COLENSA_14ComposedLayoutINSA_7SwizzleILi2ELi4ELi3EEENSA_18smem_ptr_flag_bitsILi16EEENSV_INSB_IJNSB_IJNSC_ILi8EEES1A_EEENSB_IJSI_SD_EEENSB_IJSD_NSC_ILi28EEEEEEEEENSB_IJNSB_IJSI_NSC_ILi256EEEEEENSB_IJSD_SW_EEENSB_IJSW_NSC_ILi2048EEEEEEEEEEEEEvEENS13_INSA_13SM90_TMA_LOADENS15_INS16_ILi3ELi4ELi3EEES19_NSV_INSB_IJNSB_IJSH_SD_EEENSB_IJS1A_NSC_ILi4EEEEEES1E_EEENSB_IJS1I_NSB_IJSH_NSC_ILi512EEEEEES1K_EEEEEEEvEEEENS_8epilogue10collective6detail29Sm90TmaWarpSpecializedAdapterINS23_15DefaultEpilogueISL_NSB_IJNSB_IJllllEEESD_SW_EEES28_NS22_6thread17LinearCombinationISL_Li1EffLNS29_9ScaleType4KindE0ELNS_15FloatRoundStyleE2ESL_EENS_4gemm15EpilogueDefaultEEEEEvvEEEEvNT_6ParamsE,"aw",@nobits
	.sectionflags	@""
	.align	16
	.zero		1024


//--------------------- .nv.shared.reserved.0     --------------------------
	.section	.nv.shared.reserved.0,"aw",@nobits
	.weak		__nv_reservedSMEM_offset_0_alias
	.size		__nv_reservedSMEM_offset_0_alias, 0, 0
	.other		__nv_reservedSMEM_offset_0_alias,@"STO_CUDA_RESERVED_SHARED STV_DEFAULT"
__nv_reservedSMEM_offset_0_alias:
	.zero		0


//--------------------- .nv.global                --------------------------
	.section	.nv.global,"aw",@nobits
.nv.global:
	.type		_ZN39_INTERNAL_8c9efa09_4_k_cu_071c5422_26134cute1_E,@object
	.size		_ZN39_INTERNAL_8c9efa09_4_k_cu_071c5422_26134cute1_E,(_ZN39_INTERNAL_8c9efa09_4_k_cu_071c5422_26134cuda3std3__45__cpo6cbeginE - _ZN39_INTERNAL_8c9efa09_4_k_cu_071c5422_26134cute1_E)
_ZN39_INTERNAL_8c9efa09_4_k_cu_071c5422_26134cute1_E:
	.zero		1
	.type		_ZN39_INTERNAL_8c9efa09_4_k_cu_071c5422_26134cuda3std3__45__cpo6cbeginE,@object
	.size		_ZN39_INTERNAL_8c9efa09_4_k_cu_071c5422_26134cuda3std3__45__cpo6cbeginE,(_ZN39_INTERNAL_8c9efa09_4_k_cu_071c5422_26134cuda3std3__48in_placeE - _ZN39_INTERNAL_8c9efa09_4_k_cu_071c5422_26134cuda3std3__45__cpo6cbeginE)
_ZN39_INTERNAL_8c9efa09_4_k_cu_071c5422_26134cuda3std3__45__cpo6cbeginE:
	.zero		1
	.type		_ZN39_INTERNAL_8c9efa09_4_k_cu_071c5422_26134cuda3std3__48in_placeE,@object
	.size		_ZN39_INTERNAL_8c9efa09_4_k_cu_071c5422_26134cuda3std3__48in_placeE,(_ZN39_INTERNAL_8c9efa09_4_k_cu_071c5422_26134cuda3std6ranges3__45__cpo9iter_moveE - _ZN39_INTERNAL_8c9efa09_4_k_cu_071c5422_26134cuda3std3__48in_placeE)
_ZN39_INTERNAL_8c9efa09_4_k_cu_071c5422_26134cuda3std3__48in_placeE:
	.zero		1
	.type		_ZN39_INTERNAL_8c9efa09_4_k_cu_071c5422_26134cuda3std6ranges3__45__cpo9iter_moveE,@object
	.size		_ZN39_INTERNAL_8c9efa09_4_k_cu_071c5422_26134cuda3std6ranges3__45__cpo9iter_moveE,(_ZN39_INTERNAL_8c9efa09_4_k_cu_071c5422_26134cuda3std3__45__cpo5beginE - _ZN39_INTERNAL_8c9efa09_4_k_cu_071c5422_26134cuda3std6ranges3__45__cpo9iter_moveE)
_ZN39_INTERNAL_8c9efa09_4_k_cu_071c5422_26134cuda3std6ranges3__45__cpo9iter_moveE:
	.zero		1
	.type		_ZN39_INTERNAL_8c9efa09_4_k_cu_071c5422_26134cuda3std3__45__cpo5beginE,@object
	.size		_ZN39_INTERNAL_8c9efa09_4_k_cu_071c5422_26134cuda3std3__45__cpo5beginE,(_ZN39_INTERNAL_8c9efa09_4_k_cu_071c5422_26134cuda3std3__441_GLOBAL__N__8c9efa09_4_k_cu_071c5422_26136ignoreE - _ZN39_INTERNAL_8c9efa09_4_k_cu_071c5422_26134cuda3std3__45__cpo5beginE)
_ZN39_INTERNAL_8c9efa09_4_k_cu_071c5422_26134cuda3std3__45__cpo5beginE:
	.zero		1
	.type		_ZN39_INTERNAL_8c9efa09_4_k_cu_071c5422_26134cuda3std3__441_GLOBAL__N__8c9efa09_4_k_cu_071c5422_26136ignoreE,@object
	.size		_ZN39_INTERNAL_8c9efa09_4_k_cu_071c5422_26134cuda3std3__441_GLOBAL__N__8c9efa09_4_k_cu_071c5422_26136ignoreE,(_ZN39_INTERNAL_8c9efa09_4_k_cu_071c5422_26134cute7productE - _ZN39_INTERNAL_8c9efa09_4_k_cu_071c5422_26134cuda3std3__441_GLOBAL__N__8c9efa09_4_k_cu_071c5422_26136ignoreE)
_ZN39_INTERNAL_8c9efa09_4_k_cu_071c5422_26134cuda3std3__441_GLOBAL__N__8c9efa09_4_k_cu_071c5422_26136ignoreE:
	.zero		1
	.type		_ZN39_INTERNAL_8c9efa09_4_k_cu_071c5422_26134cute7productE,@object
	.size		_ZN39_INTERNAL_8c9efa09_4_k_cu_071c5422_26134cute7productE,(_ZN39_INTERNAL_8c9efa09_4_k_cu_071c5422_26134cuda3std3__45__cpo3endE - _ZN39_INTERNAL_8c9efa09_4_k_cu_071c5422_26134cute7productE)
_ZN39_INTERNAL_8c9efa09_4_k_cu_071c5422_26134cute7productE:
	.zero		1
	.type		_ZN39_INTERNAL_8c9efa09_4_k_cu_071c5422_26134cuda3std3__45__cpo3endE,@object
	.size		_ZN39_INTERNAL_8c9efa09_4_k_cu_071c5422_26134cuda3std3__45__cpo3endE,(_ZN39_INTERNAL_8c9efa09_4_k_cu_071c5422_26134cuda3std3__419piecewise_constructE - _ZN39_INTERNAL_8c9efa09_4_k_cu_071c5422_26134cuda3std3__45__cpo3endE)
_ZN39_INTERNAL_8c9efa09_4_k_cu_071c5422_26134cuda3std3__45__cpo3endE:
	.zero		1
	.type		_ZN39_INTERNAL_8c9efa09_4_k_cu_071c5422_26134cuda3std3__419piecewise_constructE,@object
	.size		_ZN39_INTERNAL_8c9efa09_4_k_cu_071c5422_26134cuda3std3__419piecewise_constructE,(_ZN39_INTERNAL_8c9efa09_4_k_cu_071c5422_26134cuda3std3__45__cpo4cendE - _ZN39_INTERNAL_8c9efa09_4_k_cu_071c5422_26134cuda3std3__419piecewise_constructE)
_ZN39_INTERNAL_8c9efa09_4_k_cu_071c5422_26134cuda3std3__419piecewise_constructE:
	.zero		1
	.type		_ZN39_INTERNAL_8c9efa09_4_k_cu_071c5422_26134cuda3std3__45__cpo4cendE,@object
	.size		_ZN39_INTERNAL_8c9efa09_4_k_cu_071c5422_26134cuda3std3__45__cpo4cendE,(_ZN39_INTERNAL_8c9efa09_4_k_cu_071c5422_26134cuda3std6ranges3__45__cpo4swapE - _ZN39_INTERNAL_8c9efa09_4_k_cu_071c5422_26134cuda3std3__45__cpo4cendE)
_ZN39_INTERNAL_8c9efa09_4_k_cu_071c5422_26134cuda3std3__45__cpo4cendE:
	.zero		1
	.type		_ZN39_INTERNAL_8c9efa09_4_k_cu_071c5422_26134cuda3std6ranges3__45__cpo4swapE,@object
	.size		_ZN39_INTERNAL_8c9efa09_4_k_cu_071c5422_26134cuda3std6ranges3__45__cpo4swapE,(.L_7 - _ZN39_INTERNAL_8c9efa09_4_k_cu_071c5422_26134cuda3std6ranges3__45__cpo4swapE)
_ZN39_INTERNAL_8c9efa09_4_k_cu_071c5422_26134cuda3std6ranges3__45__cpo4swapE:
	.zero		1
.L_7:


//--------------------- .nv.constant0._ZN7cutlass13device_kernelINS_4conv6kernel13ConvUniversalINS1_16ConvProblemShapeILNS1_8OperatorE1ELi3EEENS1_10collective14CollectiveConvINS1_46MainloopSm90TmaGmmaWarpSpecializedImplicitGemmILS5_1ELi28ELi3EN4cute5tupleIJNSA_1CILi1EEESD_SD_EEENS1_36KernelImplicitTmaWarpSpecializedSm90ELi1EEENSB_IJNSC_ILi64EEESH_NSB_IJNSC_ILi32EEEEEEEEENS_10bfloat16_tESL_NSA_8TiledMMAINSA_8MMA_AtomIJNSA_4SM904GMMA27MMA_64x64x16_F32BF16BF16_SSILNSP_5MajorE0ELSR_1ELNSP_7ScaleInE1ELSS_1EEEEEENSA_6LayoutISE_NSB_IJNSC_ILi0EEESW_SW_EEEEENSB_IJNSA_10UnderscoreESZ_SZ_EEEEENS7_6detail26Sm90ImplicitGemmTileTraitsINSA_20SM90_TMA_LOAD_IM2COLENSA_14ComposedLayoutINSA_7SwizzleILi2ELi4ELi3EEENSA_18smem_ptr_flag_bitsILi16EEENSV_INSB_IJNSB_IJNSC_ILi8EEES1A_EEENSB_IJSI_SD_EEENSB_IJSD_NSC_ILi28EEEEEEEEENSB_IJNSB_IJSI_NSC_ILi256EEEEEENSB_IJSD_SW_EEENSB_IJSW_NSC_ILi2048EEEEEEEEEEEEEvEENS13_INSA_13SM90_TMA_LOADENS15_INS16_ILi3ELi4ELi3EEES19_NSV_INSB_IJNSB_IJSH_SD_EEENSB_IJS1A_NSC_ILi4EEEEEES1E_EEENSB_IJS1I_NSB_IJSH_NSC_ILi512EEEEEES1K_EEEEEEEvEEEENS_8epilogue10collective6detail29Sm90TmaWarpSpecializedAdapterINS23_15DefaultEpilogueISL_NSB_IJNSB_IJllllEEESD_SW_EEES28_NS22_6thread17LinearCombinationISL_Li1EffLNS29_9ScaleType4KindE0ELNS_15FloatRoundStyleE2ESL_EENS_4gemm15EpilogueDefaultEEEEEvvEEEEvNT_6ParamsE --------------------------
	.section	.nv.constant0._ZN7cutlass13device_kernelINS_4conv6kernel13ConvUniversalINS1_16ConvProblemShapeILNS1_8OperatorE1ELi3EEENS1_10collective14CollectiveConvINS1_46MainloopSm90TmaGmmaWarpSpecializedImplicitGemmILS5_1ELi28ELi3EN4cute5tupleIJNSA_1CILi1EEESD_SD_EEENS1_36KernelImplicitTmaWarpSpecializedSm90ELi1EEENSB_IJNSC_ILi64EEESH_NSB_IJNSC_ILi32EEEEEEEEENS_10bfloat16_tESL_NSA_8TiledMMAINSA_8MMA_AtomIJNSA_4SM904GMMA27MMA_64x64x16_F32BF16BF16_SSILNSP_5MajorE0ELSR_1ELNSP_7ScaleInE1ELSS_1EEEEEENSA_6LayoutISE_NSB_IJNSC_ILi0EEESW_SW_EEEEENSB_IJNSA_10UnderscoreESZ_SZ_EEEEENS7_6detail26Sm90ImplicitGemmTileTraitsINSA_20SM90_TMA_LOAD_IM2COLENSA_14ComposedLayoutINSA_7SwizzleILi2ELi4ELi3EEENSA_18smem_ptr_flag_bitsILi16EEENSV_INSB_IJNSB_IJNSC_ILi8EEES1A_EEENSB_IJSI_SD_EEENSB_IJSD_NSC_ILi28EEEEEEEEENSB_IJNSB_IJSI_NSC_ILi256EEEEEENSB_IJSD_SW_EEENSB_IJSW_NSC_ILi2048EEEEEEEEEEEEEvEENS13_INSA_13SM90_TMA_LOADENS15_INS16_ILi3ELi4ELi3EEES19_NSV_INSB_IJNSB_IJSH_SD_EEENSB_IJS1A_NSC_ILi4EEEEEES1E_EEENSB_IJS1I_NSB_IJSH_NSC_ILi512EEEEEES1K_EEEEEEEvEEEENS_8epilogue10collective6detail29Sm90TmaWarpSpecializedAdapterINS23_15DefaultEpilogueISL_NSB_IJNSB_IJllllEEESD_SW_EEES28_NS22_6thread17LinearCombinationISL_Li1EffLNS29_9ScaleType4KindE0ELNS_15FloatRoundStyleE2ESL_EENS_4gemm15EpilogueDefaultEEEEEvvEEEEvNT_6ParamsE,"a",@progbits
	.sectionflags	@""
	.align	4
.nv.constant0._ZN7cutlass13device_kernelINS_4conv6kernel13ConvUniversalINS1_16ConvProblemShapeILNS1_8OperatorE1ELi3EEENS1_10collective14CollectiveConvINS1_46MainloopSm90TmaGmmaWarpSpecializedImplicitGemmILS5_1ELi28ELi3EN4cute5tupleIJNSA_1CILi1EEESD_SD_EEENS1_36KernelImplicitTmaWarpSpecializedSm90ELi1EEENSB_IJNSC_ILi64EEESH_NSB_IJNSC_ILi32EEEEEEEEENS_10bfloat16_tESL_NSA_8TiledMMAINSA_8MMA_AtomIJNSA_4SM904GMMA27MMA_64x64x16_F32BF16BF16_SSILNSP_5MajorE0ELSR_1ELNSP_7ScaleInE1ELSS_1EEEEEENSA_6LayoutISE_NSB_IJNSC_ILi0EEESW_SW_EEEEENSB_IJNSA_10UnderscoreESZ_SZ_EEEEENS7_6detail26Sm90ImplicitGemmTileTraitsINSA_20SM90_TMA_LOAD_IM2COLENSA_14ComposedLayoutINSA_7SwizzleILi2ELi4ELi3EEENSA_18smem_ptr_flag_bitsILi16EEENSV_INSB_IJNSB_IJNSC_ILi8EEES1A_EEENSB_IJSI_SD_EEENSB_IJSD_NSC_ILi28EEEEEEEEENSB_IJNSB_IJSI_NSC_ILi256EEEEEENSB_IJSD_SW_EEENSB_IJSW_NSC_ILi2048EEEEEEEEEEEEEvEENS13_INSA_13SM90_TMA_LOADENS15_INS16_ILi3ELi4ELi3EEES19_NSV_INSB_IJNSB_IJSH_SD_EEENSB_IJS1A_NSC_ILi4EEEEEES1E_EEENSB_IJS1I_NSB_IJSH_NSC_ILi512EEEEEES1K_EEEEEEEvEEEENS_8epilogue10collective6detail29Sm90TmaWarpSpecializedAdapterINS23_15DefaultEpilogueISL_NSB_IJNSB_IJllllEEESD_SW_EEES28_NS22_6thread17LinearCombinationISL_Li1EffLNS29_9ScaleType4KindE0ELNS_15FloatRoundStyleE2ESL_EENS_4gemm15EpilogueDefaultEEEEEvvEEEEvNT_6ParamsE:
	.zero		1664


//--------------------- SYMBOLS --------------------------

	.type		.nv.reservedSmem.offset0,@object
	.size		.nv.reservedSmem.offset0,0x4
